//
// Generated by NVIDIA NVVM Compiler
//
// Compiler Build ID: CL-36424714
// Cuda compilation tools, release 13.0, V13.0.88
// Based on NVVM 20.0.0
//

.version 9.0
.target sm_100
.address_size 64

	// .globl	_Z13matMulVec_GPUPdS_S_i
.extern .func  (.param .b32 func_retval0) vprintf
(
	.param .b64 vprintf_param_0,
	.param .b64 vprintf_param_1
)
;
// _ZZ11vecNorm_GPUPdS_iE4psum has been demoted
.global .align 1 .b8 $str[10] = {78, 111, 114, 109, 58, 32, 37, 102, 10};

.visible .entry _Z13matMulVec_GPUPdS_S_i(
	.param .u64 .ptr .align 1 _Z13matMulVec_GPUPdS_S_i_param_0,
	.param .u64 .ptr .align 1 _Z13matMulVec_GPUPdS_S_i_param_1,
	.param .u64 .ptr .align 1 _Z13matMulVec_GPUPdS_S_i_param_2,
	.param .u32 _Z13matMulVec_GPUPdS_S_i_param_3
)
{
	.reg .pred 	%p<14>;
	.reg .b32 	%r<36>;
	.reg .b64 	%rd<49>;
	.reg .b64 	%fd<112>;

	ld.param.u64 	%rd16, [_Z13matMulVec_GPUPdS_S_i_param_0];
	ld.param.u64 	%rd17, [_Z13matMulVec_GPUPdS_S_i_param_1];
	ld.param.u64 	%rd18, [_Z13matMulVec_GPUPdS_S_i_param_2];
	ld.param.u32 	%r18, [_Z13matMulVec_GPUPdS_S_i_param_3];
	cvta.to.global.u64 	%rd1, %rd16;
	cvta.to.global.u64 	%rd2, %rd17;
	cvta.to.global.u64 	%rd19, %rd18;
	mov.u32 	%r19, %ctaid.x;
	mov.u32 	%r20, %ntid.x;
	mul.lo.s32 	%r21, %r19, %r20;
	mov.u32 	%r22, %tid.x;
	mov.u32 	%r23, %ctaid.y;
	mov.u32 	%r24, %ntid.y;
	mov.u32 	%r25, %tid.y;
	mad.lo.s32 	%r1, %r23, %r24, %r25;
	setp.lt.s32 	%p2, %r1, %r18;
	neg.s32 	%r26, %r22;
	setp.eq.s32 	%p3, %r21, %r26;
	and.pred  	%p1, %p3, %p2;
	mul.wide.u32 	%rd20, %r1, 8;
	add.s64 	%rd3, %rd19, %rd20;
	not.pred 	%p4, %p1;
	@%p4 bra 	$L__BB0_14;
	mul.lo.s32 	%r2, %r18, %r1;
	and.b32  	%r3, %r18, 15;
	setp.lt.u32 	%p5, %r18, 16;
	mov.f64 	%fd111, 0d0000000000000000;
	mov.b32 	%r33, 0;
	@%p5 bra 	$L__BB0_4;
	and.b32  	%r33, %r18, 2147483632;
	neg.s32 	%r31, %r33;
	mul.wide.u32 	%rd21, %r2, 8;
	add.s64 	%rd22, %rd21, %rd1;
	add.s64 	%rd46, %rd22, 64;
	add.s64 	%rd45, %rd2, 64;
	mov.f64 	%fd111, 0d0000000000000000;
$L__BB0_3:
	.pragma "nounroll";
	ld.global.f64 	%fd17, [%rd46+-64];
	ld.global.f64 	%fd18, [%rd45+-64];
	fma.rn.f64 	%fd19, %fd17, %fd18, %fd111;
	ld.global.f64 	%fd20, [%rd46+-56];
	ld.global.f64 	%fd21, [%rd45+-56];
	fma.rn.f64 	%fd22, %fd20, %fd21, %fd19;
	ld.global.f64 	%fd23, [%rd46+-48];
	ld.global.f64 	%fd24, [%rd45+-48];
	fma.rn.f64 	%fd25, %fd23, %fd24, %fd22;
	ld.global.f64 	%fd26, [%rd46+-40];
	ld.global.f64 	%fd27, [%rd45+-40];
	fma.rn.f64 	%fd28, %fd26, %fd27, %fd25;
	ld.global.f64 	%fd29, [%rd46+-32];
	ld.global.f64 	%fd30, [%rd45+-32];
	fma.rn.f64 	%fd31, %fd29, %fd30, %fd28;
	ld.global.f64 	%fd32, [%rd46+-24];
	ld.global.f64 	%fd33, [%rd45+-24];
	fma.rn.f64 	%fd34, %fd32, %fd33, %fd31;
	ld.global.f64 	%fd35, [%rd46+-16];
	ld.global.f64 	%fd36, [%rd45+-16];
	fma.rn.f64 	%fd37, %fd35, %fd36, %fd34;
	ld.global.f64 	%fd38, [%rd46+-8];
	ld.global.f64 	%fd39, [%rd45+-8];
	fma.rn.f64 	%fd40, %fd38, %fd39, %fd37;
	ld.global.f64 	%fd41, [%rd46];
	ld.global.f64 	%fd42, [%rd45];
	fma.rn.f64 	%fd43, %fd41, %fd42, %fd40;
	ld.global.f64 	%fd44, [%rd46+8];
	ld.global.f64 	%fd45, [%rd45+8];
	fma.rn.f64 	%fd46, %fd44, %fd45, %fd43;
	ld.global.f64 	%fd47, [%rd46+16];
	ld.global.f64 	%fd48, [%rd45+16];
	fma.rn.f64 	%fd49, %fd47, %fd48, %fd46;
	ld.global.f64 	%fd50, [%rd46+24];
	ld.global.f64 	%fd51, [%rd45+24];
	fma.rn.f64 	%fd52, %fd50, %fd51, %fd49;
	ld.global.f64 	%fd53, [%rd46+32];
	ld.global.f64 	%fd54, [%rd45+32];
	fma.rn.f64 	%fd55, %fd53, %fd54, %fd52;
	ld.global.f64 	%fd56, [%rd46+40];
	ld.global.f64 	%fd57, [%rd45+40];
	fma.rn.f64 	%fd58, %fd56, %fd57, %fd55;
	ld.global.f64 	%fd59, [%rd46+48];
	ld.global.f64 	%fd60, [%rd45+48];
	fma.rn.f64 	%fd61, %fd59, %fd60, %fd58;
	ld.global.f64 	%fd62, [%rd46+56];
	ld.global.f64 	%fd63, [%rd45+56];
	fma.rn.f64 	%fd111, %fd62, %fd63, %fd61;
	add.s32 	%r31, %r31, 16;
	add.s64 	%rd46, %rd46, 128;
	add.s64 	%rd45, %rd45, 128;
	setp.ne.s32 	%p6, %r31, 0;
	@%p6 bra 	$L__BB0_3;
$L__BB0_4:
	setp.eq.s32 	%p7, %r3, 0;
	@%p7 bra 	$L__BB0_13;
	and.b32  	%r9, %r18, 7;
	setp.lt.u32 	%p8, %r3, 8;
	@%p8 bra 	$L__BB0_7;
	add.s32 	%r28, %r33, %r2;
	mul.wide.u32 	%rd23, %r28, 8;
	add.s64 	%rd24, %rd1, %rd23;
	ld.global.f64 	%fd65, [%rd24];
	cvt.u64.u32 	%rd25, %r33;
	mul.wide.u32 	%rd26, %r33, 8;
	add.s64 	%rd27, %rd2, %rd26;
	ld.global.f64 	%fd66, [%rd27];
	fma.rn.f64 	%fd67, %fd65, %fd66, %fd111;
	cvt.u64.u32 	%rd28, %r2;
	add.s64 	%rd29, %rd25, %rd28;
	shl.b64 	%rd30, %rd29, 3;
	add.s64 	%rd31, %rd1, %rd30;
	ld.global.f64 	%fd68, [%rd31+8];
	ld.global.f64 	%fd69, [%rd27+8];
	fma.rn.f64 	%fd70, %fd68, %fd69, %fd67;
	ld.global.f64 	%fd71, [%rd31+16];
	ld.global.f64 	%fd72, [%rd27+16];
	fma.rn.f64 	%fd73, %fd71, %fd72, %fd70;
	ld.global.f64 	%fd74, [%rd31+24];
	ld.global.f64 	%fd75, [%rd27+24];
	fma.rn.f64 	%fd76, %fd74, %fd75, %fd73;
	ld.global.f64 	%fd77, [%rd31+32];
	ld.global.f64 	%fd78, [%rd27+32];
	fma.rn.f64 	%fd79, %fd77, %fd78, %fd76;
	ld.global.f64 	%fd80, [%rd31+40];
	ld.global.f64 	%fd81, [%rd27+40];
	fma.rn.f64 	%fd82, %fd80, %fd81, %fd79;
	ld.global.f64 	%fd83, [%rd31+48];
	ld.global.f64 	%fd84, [%rd27+48];
	fma.rn.f64 	%fd85, %fd83, %fd84, %fd82;
	ld.global.f64 	%fd86, [%rd31+56];
	ld.global.f64 	%fd87, [%rd27+56];
	fma.rn.f64 	%fd111, %fd86, %fd87, %fd85;
	add.s32 	%r33, %r33, 8;
$L__BB0_7:
	setp.eq.s32 	%p9, %r9, 0;
	@%p9 bra 	$L__BB0_13;
	and.b32  	%r12, %r18, 3;
	setp.lt.u32 	%p10, %r9, 4;
	@%p10 bra 	$L__BB0_10;
	add.s32 	%r29, %r33, %r2;
	mul.wide.u32 	%rd32, %r29, 8;
	add.s64 	%rd33, %rd1, %rd32;
	ld.global.f64 	%fd89, [%rd33];
	cvt.u64.u32 	%rd34, %r33;
	mul.wide.u32 	%rd35, %r33, 8;
	add.s64 	%rd36, %rd2, %rd35;
	ld.global.f64 	%fd90, [%rd36];
	fma.rn.f64 	%fd91, %fd89, %fd90, %fd111;
	cvt.u64.u32 	%rd37, %r2;
	add.s64 	%rd38, %rd34, %rd37;
	shl.b64 	%rd39, %rd38, 3;
	add.s64 	%rd40, %rd1, %rd39;
	ld.global.f64 	%fd92, [%rd40+8];
	ld.global.f64 	%fd93, [%rd36+8];
	fma.rn.f64 	%fd94, %fd92, %fd93, %fd91;
	ld.global.f64 	%fd95, [%rd40+16];
	ld.global.f64 	%fd96, [%rd36+16];
	fma.rn.f64 	%fd97, %fd95, %fd96, %fd94;
	ld.global.f64 	%fd98, [%rd40+24];
	ld.global.f64 	%fd99, [%rd36+24];
	fma.rn.f64 	%fd111, %fd98, %fd99, %fd97;
	add.s32 	%r33, %r33, 4;
$L__BB0_10:
	setp.eq.s32 	%p11, %r12, 0;
	@%p11 bra 	$L__BB0_13;
	mul.wide.u32 	%rd41, %r33, 8;
	add.s64 	%rd48, %rd2, %rd41;
	add.s32 	%r30, %r33, %r2;
	mul.wide.u32 	%rd42, %r30, 8;
	add.s64 	%rd47, %rd1, %rd42;
	neg.s32 	%r35, %r12;
$L__BB0_12:
	.pragma "nounroll";
	ld.global.f64 	%fd100, [%rd47];
	ld.global.f64 	%fd101, [%rd48];
	fma.rn.f64 	%fd111, %fd100, %fd101, %fd111;
	add.s64 	%rd48, %rd48, 8;
	add.s64 	%rd47, %rd47, 8;
	add.s32 	%r35, %r35, 1;
	setp.ne.s32 	%p12, %r35, 0;
	@%p12 bra 	$L__BB0_12;
$L__BB0_13:
	st.global.f64 	[%rd3], %fd111;
$L__BB0_14:
	bar.sync 	0;
	@%p4 bra 	$L__BB0_16;
	ld.global.f64 	%fd102, [%rd3];
	add.s64 	%rd44, %rd2, %rd20;
	st.global.f64 	[%rd44], %fd102;
$L__BB0_16:
	bar.sync 	0;
	ret;

}
	// .globl	_Z11vecNorm_GPUPdS_i
.visible .entry _Z11vecNorm_GPUPdS_i(
	.param .u64 .ptr .align 1 _Z11vecNorm_GPUPdS_i_param_0,
	.param .u64 .ptr .align 1 _Z11vecNorm_GPUPdS_i_param_1,
	.param .u32 _Z11vecNorm_GPUPdS_i_param_2
)
{
	.local .align 8 .b8 	__local_depot1[8];
	.reg .b64 	%SP;
	.reg .b64 	%SPL;
	.reg .pred 	%p<8>;
	.reg .b32 	%r<24>;
	.reg .b64 	%rd<11>;
	.reg .b64 	%fd<13>;
	// demoted variable
	.shared .align 8 .b8 _ZZ11vecNorm_GPUPdS_iE4psum[2048];
	mov.u64 	%SPL, __local_depot1;
	cvta.local.u64 	%SP, %SPL;
	ld.param.u64 	%rd1, [_Z11vecNorm_GPUPdS_i_param_0];
	ld.param.u64 	%rd2, [_Z11vecNorm_GPUPdS_i_param_1];
	ld.param.u32 	%r8, [_Z11vecNorm_GPUPdS_i_param_2];
	mov.u32 	%r9, %ctaid.x;
	mov.u32 	%r23, %ntid.x;
	mul.lo.s32 	%r2, %r9, %r23;
	mov.u32 	%r3, %tid.x;
	add.s32 	%r4, %r2, %r3;
	setp.ge.s32 	%p1, %r4, %r8;
	mov.f64 	%fd12, 0d0000000000000000;
	@%p1 bra 	$L__BB1_2;
	cvta.to.global.u64 	%rd3, %rd1;
	mul.wide.s32 	%rd4, %r4, 8;
	add.s64 	%rd5, %rd3, %rd4;
	ld.global.f64 	%fd4, [%rd5];
	mul.f64 	%fd12, %fd4, %fd4;
$L__BB1_2:
	shl.b32 	%r10, %r3, 3;
	mov.u32 	%r11, _ZZ11vecNorm_GPUPdS_iE4psum;
	add.s32 	%r5, %r11, %r10;
	st.shared.f64 	[%r5], %fd12;
	bar.sync 	0;
	setp.lt.u32 	%p2, %r23, 2;
	@%p2 bra 	$L__BB1_6;
$L__BB1_3:
	shr.u32 	%r7, %r23, 1;
	setp.ge.u32 	%p3, %r3, %r7;
	@%p3 bra 	$L__BB1_5;
	shl.b32 	%r12, %r7, 3;
	add.s32 	%r13, %r5, %r12;
	ld.shared.f64 	%fd5, [%r13];
	ld.shared.f64 	%fd6, [%r5];
	add.f64 	%fd7, %fd5, %fd6;
	st.shared.f64 	[%r5], %fd7;
$L__BB1_5:
	bar.sync 	0;
	setp.gt.u32 	%p4, %r23, 3;
	mov.u32 	%r23, %r7;
	@%p4 bra 	$L__BB1_3;
$L__BB1_6:
	mov.u32 	%r14, %tid.y;
	mov.u32 	%r15, %ntid.y;
	mov.u32 	%r16, %ctaid.y;
	mul.lo.s32 	%r17, %r16, %r15;
	or.b32  	%r18, %r17, %r14;
	setp.ne.s32 	%p5, %r18, 0;
	neg.s32 	%r20, %r3;
	setp.ne.s32 	%p6, %r2, %r20;
	or.pred  	%p7, %p5, %p6;
	@%p7 bra 	$L__BB1_8;
	cvta.to.global.u64 	%rd6, %rd2;
	ld.shared.f64 	%fd8, [_ZZ11vecNorm_GPUPdS_iE4psum];
	sqrt.rn.f64 	%fd9, %fd8;
	atom.global.add.f64 	%fd10, [%rd6], %fd9;
	ld.global.f64 	%fd11, [%rd6];
	add.u64 	%rd7, %SP, 0;
	add.u64 	%rd8, %SPL, 0;
	st.local.f64 	[%rd8], %fd11;
	mov.u64 	%rd9, $str;
	cvta.global.u64 	%rd10, %rd9;
	{ // callseq 0, 0
	.param .b64 param0;
	st.param.b64 	[param0], %rd10;
	.param .b64 param1;
	st.param.b64 	[param1], %rd7;
	.param .b32 retval0;
	call.uni (retval0), 
	vprintf, 
	(
	param0, 
	param1
	);
	ld.param.b32 	%r21, [retval0];
	} // callseq 0
$L__BB1_8:
	bar.sync 	0;
	ret;

}
	// .globl	_Z16vecNormalize_GPUPdS_i
.visible .entry _Z16vecNormalize_GPUPdS_i(
	.param .u64 .ptr .align 1 _Z16vecNormalize_GPUPdS_i_param_0,
	.param .u64 .ptr .align 1 _Z16vecNormalize_GPUPdS_i_param_1,
	.param .u32 _Z16vecNormalize_GPUPdS_i_param_2
)
{
	.reg .pred 	%p<4>;
	.reg .b32 	%r<13>;
	.reg .b64 	%rd<7>;
	.reg .b64 	%fd<4>;

	ld.param.u64 	%rd1, [_Z16vecNormalize_GPUPdS_i_param_0];
	ld.param.u64 	%rd2, [_Z16vecNormalize_GPUPdS_i_param_1];
	ld.param.u32 	%r2, [_Z16vecNormalize_GPUPdS_i_param_2];
	mov.u32 	%r3, %ctaid.x;
	mov.u32 	%r4, %ntid.x;
	mul.lo.s32 	%r5, %r3, %r4;
	mov.u32 	%r7, %tid.x;
	mov.u32 	%r9, %ctaid.y;
	mov.u32 	%r10, %ntid.y;
	mov.u32 	%r11, %tid.y;
	mad.lo.s32 	%r1, %r9, %r10, %r11;
	setp.ge.s32 	%p1, %r1, %r2;
	neg.s32 	%r12, %r7;
	setp.ne.s32 	%p2, %r5, %r12;
	or.pred  	%p3, %p1, %p2;
	@%p3 bra 	$L__BB2_2;
	cvta.to.global.u64 	%rd3, %rd1;
	cvta.to.global.u64 	%rd4, %rd2;
	mul.wide.u32 	%rd5, %r1, 8;
	add.s64 	%rd6, %rd3, %rd5;
	ld.global.f64 	%fd1, [%rd6];
	ld.global.f64 	%fd2, [%rd4];
	div.rn.f64 	%fd3, %fd1, %fd2;
	st.global.f64 	[%rd6], %fd3;
$L__BB2_2:
	bar.sync 	0;
	ret;

}


// ===== COMPILED SASS (sm_100) =====

	.target	sm_100

	.elftype	@"ET_EXEC"


//--------------------- .note.nv.tkinfo           --------------------------
	.section	.note.nv.tkinfo,"",@"SHT_NOTE"
	.sectionflags	@"SHF_NOTE_NV_TKINFO"
	.tkinfo
        /*0018*/ 	.word	0x00000002
        /*0030*/ 	.string	""
        /*0030*/ 	.string	"ptxas"
        /*0030*/ 	.string	"Cuda compilation tools, release 13.0, V13.0.88"
        /*0030*/ 	.string	"Build cuda_13.0.r13.0/compiler.36424714_0"
        /*0030*/ 	.string	"-arch sm_100 -m 64 "



//--------------------- .note.nv.cuinfo           --------------------------
	.section	.note.nv.cuinfo,"",@"SHT_NOTE"
	.sectionflags	@"SHF_NOTE_NV_CUINFO"
        /*0018*/ 	.short	0x0002
        /*001a*/ 	.short	0x0064
        /*001c*/ 	.short	0x0082
	.zero		2


//--------------------- .nv.info                  --------------------------
	.section	.nv.info,"",@"SHT_CUDA_INFO"
	.align	4


	//----- nvinfo : EIATTR_REGCOUNT
	.align		4
        /*0000*/ 	.byte	0x04, 0x2f
        /*0002*/ 	.short	(.L_2 - .L_1)
	.align		4
.L_1:
        /*0004*/ 	.word	index@(_Z13matMulVec_GPUPdS_S_i)
        /*0008*/ 	.word	0x0000001e


	//----- nvinfo : EIATTR_FRAME_SIZE
	.align		4
.L_2:
        /*000c*/ 	.byte	0x04, 0x11
        /*000e*/ 	.short	(.L_4 - .L_3)
	.align		4
.L_3:
        /*0010*/ 	.word	index@(_Z13matMulVec_GPUPdS_S_i)
        /*0014*/ 	.word	0x00000000


	//----- nvinfo : EIATTR_REGCOUNT
	.align		4
.L_4:
        /*0018*/ 	.byte	0x04, 0x2f
        /*001a*/ 	.short	(.L_6 - .L_5)
	.align		4
.L_5:
        /*001c*/ 	.word	index@(_Z11vecNorm_GPUPdS_i)
        /*0020*/ 	.word	0x00000018


	//----- nvinfo : EIATTR_FRAME_SIZE
	.align		4
.L_6:
        /*0024*/ 	.byte	0x04, 0x11
        /*0026*/ 	.short	(.L_8 - .L_7)
	.align		4
.L_7:
        /*0028*/ 	.word	index@($__internal_1_$__cuda_sm20_dsqrt_rn_f64_mediumpath_v1)
        /*002c*/ 	.word	0x00000008


	//----- nvinfo : EIATTR_FRAME_SIZE
	.align		4
.L_8:
        /*0030*/ 	.byte	0x04, 0x11
        /*0032*/ 	.short	(.L_10 - .L_9)
	.align		4
.L_9:
        /*0034*/ 	.word	index@(_Z11vecNorm_GPUPdS_i)
        /*0038*/ 	.word	0x00000008


	//----- nvinfo : EIATTR_REGCOUNT
	.align		4
.L_10:
        /*003c*/ 	.byte	0x04, 0x2f
        /*003e*/ 	.short	(.L_12 - .L_11)
	.align		4
.L_11:
        /*0040*/ 	.word	index@(_Z16vecNormalize_GPUPdS_i)
        /*0044*/ 	.word	0x0000001c


	//----- nvinfo : EIATTR_FRAME_SIZE
	.align		4
.L_12:
        /*0048*/ 	.byte	0x04, 0x11
        /*004a*/ 	.short	(.L_14 - .L_13)
	.align		4
.L_13:
        /*004c*/ 	.word	index@($__internal_0_$__cuda_sm20_div_rn_f64_full)
        /*0050*/ 	.word	0x00000000


	//----- nvinfo : EIATTR_FRAME_SIZE
	.align		4
.L_14:
        /*0054*/ 	.byte	0x04, 0x11
        /*0056*/ 	.short	(.L_16 - .L_15)
	.align		4
.L_15:
        /*0058*/ 	.word	index@(_Z16vecNormalize_GPUPdS_i)
        /*005c*/ 	.word	0x00000000


	//----- nvinfo : EIATTR_MIN_STACK_SIZE
	.align		4
.L_16:
        /*0060*/ 	.byte	0x04, 0x12
        /*0062*/ 	.short	(.L_18 - .L_17)
	.align		4
.L_17:
        /*0064*/ 	.word	index@(_Z16vecNormalize_GPUPdS_i)
        /*0068*/ 	.word	0x00000000


	//----- nvinfo : EIATTR_MIN_STACK_SIZE
	.align		4
.L_18:
        /*006c*/ 	.byte	0x04, 0x12
        /*006e*/ 	.short	(.L_20 - .L_19)
	.align		4
.L_19:
        /*0070*/ 	.word	index@(_Z11vecNorm_GPUPdS_i)
        /*0074*/ 	.word	0x00000008


	//----- nvinfo : EIATTR_MIN_STACK_SIZE
	.align		4
.L_20:
        /*0078*/ 	.byte	0x04, 0x12
        /*007a*/ 	.short	(.L_22 - .L_21)
	.align		4
.L_21:
        /*007c*/ 	.word	index@(_Z13matMulVec_GPUPdS_S_i)
        /*0080*/ 	.word	0x00000000
.L_22:


//--------------------- .nv.compat                --------------------------
	.section	.nv.compat,"",@"SHT_CUDA_COMPAT_INFO"
	.align	4
        /*0000*/ 	.byte	0x02, 0x09, 0x00, 0x00, 0x02, 0x02, 0x01, 0x00, 0x02, 0x05, 0x05, 0x00, 0x03, 0x07, 0x01, 0x01
        /*0010*/ 	.byte	0x02, 0x03, 0x00, 0x00, 0x02, 0x06, 0x01, 0x00, 0x04, 0x0b, 0x08, 0x00, 0x01, 0x00, 0x00, 0x00
        /*0020*/ 	.byte	0x00, 0x00, 0x00, 0x00


//--------------------- .nv.info._Z16vecNormalize_GPUPdS_i --------------------------
	.section	.nv.info._Z16vecNormalize_GPUPdS_i,"",@"SHT_CUDA_INFO"
	.sectionflags	@""
	.align	4


	//----- nvinfo : EIATTR_CUDA_API_VERSION
	.align		4
        /*0000*/ 	.byte	0x04, 0x37
        /*0002*/ 	.short	(.L_24 - .L_23)
.L_23:
        /*0004*/ 	.word	0x00000082


	//----- nvinfo : EIATTR_KPARAM_INFO
	.align		4
.L_24:
        /*0008*/ 	.byte	0x04, 0x17
        /*000a*/ 	.short	(.L_26 - .L_25)
.L_25:
        /*000c*/ 	.word	0x00000000
        /*0010*/ 	.short	0x0002
        /*0012*/ 	.short	0x0010
        /*0014*/ 	.byte	0x00, 0xf0, 0x11, 0x00


	//----- nvinfo : EIATTR_KPARAM_INFO
	.align		4
.L_26:
        /*0018*/ 	.byte	0x04, 0x17
        /*001a*/ 	.short	(.L_28 - .L_27)
.L_27:
        /*001c*/ 	.word	0x00000000
        /*0020*/ 	.short	0x0001
        /*0022*/ 	.short	0x0008
        /*0024*/ 	.byte	0x00, 0xf5, 0x21, 0x00


	//----- nvinfo : EIATTR_KPARAM_INFO
	.align		4
.L_28:
        /*0028*/ 	.byte	0x04, 0x17
        /*002a*/ 	.short	(.L_30 - .L_29)
.L_29:
        /*002c*/ 	.word	0x00000000
        /*0030*/ 	.short	0x0000
        /*0032*/ 	.short	0x0000
        /*0034*/ 	.byte	0x00, 0xf5, 0x21, 0x00


	//----- nvinfo : EIATTR_SPARSE_MMA_MASK
	.align		4
.L_30:
        /*0038*/ 	.byte	0x03, 0x50
        /*003a*/ 	.short	0x0000


	//----- nvinfo : EIATTR_MAXREG_COUNT
	.align		4
        /*003c*/ 	.byte	0x03, 0x1b
        /*003e*/ 	.short	0x00ff


	//----- nvinfo : EIATTR_NUM_BARRIERS
	.align		4
        /*0040*/ 	.byte	0x02, 0x4c
        /*0042*/ 	.byte	0x01
	.zero		1


	//----- nvinfo : EIATTR_MERCURY_ISA_VERSION
	.align		4
        /*0044*/ 	.byte	0x03, 0x5f
        /*0046*/ 	.short	0x0101


	//----- nvinfo : EIATTR_VRC_CTA_INIT_COUNT
	.align		4
        /*0048*/ 	.byte	0x02, 0x4a
	.zero		1
	.zero		1


	//----- nvinfo : EIATTR_EXIT_INSTR_OFFSETS
	.align		4
        /*004c*/ 	.byte	0x04, 0x1c
        /*004e*/ 	.short	(.L_32 - .L_31)


	//   ....[0]....
.L_31:
        /*0050*/ 	.word	0x00000300


	//----- nvinfo : EIATTR_CRS_STACK_SIZE
	.align		4
.L_32:
        /*0054*/ 	.byte	0x04, 0x1e
        /*0056*/ 	.short	(.L_34 - .L_33)
.L_33:
        /*0058*/ 	.word	0x00000000


	//----- nvinfo : EIATTR_CBANK_PARAM_SIZE
	.align		4
.L_34:
        /*005c*/ 	.byte	0x03, 0x19
        /*005e*/ 	.short	0x0014


	//----- nvinfo : EIATTR_PARAM_CBANK
	.align		4
        /*0060*/ 	.byte	0x04, 0x0a
        /*0062*/ 	.short	(.L_36 - .L_35)
	.align		4
.L_35:
        /*0064*/ 	.word	index@(.nv.constant0._Z16vecNormalize_GPUPdS_i)
        /*0068*/ 	.short	0x0380
        /*006a*/ 	.short	0x0014


	//----- nvinfo : EIATTR_SW_WAR
	.align		4
.L_36:
        /*006c*/ 	.byte	0x04, 0x36
        /*006e*/ 	.short	(.L_38 - .L_37)
.L_37:
        /*0070*/ 	.word	0x00000008
.L_38:


//--------------------- .nv.info._Z11vecNorm_GPUPdS_i --------------------------
	.section	.nv.info._Z11vecNorm_GPUPdS_i,"",@"SHT_CUDA_INFO"
	.sectionflags	@""
	.align	4


	//----- nvinfo : EIATTR_CUDA_API_VERSION
	.align		4
        /*0000*/ 	.byte	0x04, 0x37
        /*0002*/ 	.short	(.L_40 - .L_39)
.L_39:
        /*0004*/ 	.word	0x00000082


	//----- nvinfo : EIATTR_KPARAM_INFO
	.align		4
.L_40:
        /*0008*/ 	.byte	0x04, 0x17
        /*000a*/ 	.short	(.L_42 - .L_41)
.L_41:
        /*000c*/ 	.word	0x00000000
        /*0010*/ 	.short	0x0002
        /*0012*/ 	.short	0x0010
        /*0014*/ 	.byte	0x00, 0xf0, 0x11, 0x00


	//----- nvinfo : EIATTR_KPARAM_INFO
	.align		4
.L_42:
        /*0018*/ 	.byte	0x04, 0x17
        /*001a*/ 	.short	(.L_44 - .L_43)
.L_43:
        /*001c*/ 	.word	0x00000000
        /*0020*/ 	.short	0x0001
        /*0022*/ 	.short	0x0008
        /*0024*/ 	.byte	0x00, 0xf5, 0x21, 0x00


	//----- nvinfo : EIATTR_KPARAM_INFO
	.align		4
.L_44:
        /*0028*/ 	.byte	0x04, 0x17
        /*002a*/ 	.short	(.L_46 - .L_45)
.L_45:
        /*002c*/ 	.word	0x00000000
        /*0030*/ 	.short	0x0000
        /*0032*/ 	.short	0x0000
        /*0034*/ 	.byte	0x00, 0xf5, 0x21, 0x00


	//----- nvinfo : EIATTR_SPARSE_MMA_MASK
	.align		4
.L_46:
        /*0038*/ 	.byte	0x03, 0x50
        /*003a*/ 	.short	0x0000


	//----- nvinfo : EIATTR_MAXREG_COUNT
	.align		4
        /*003c*/ 	.byte	0x03, 0x1b
        /*003e*/ 	.short	0x00ff


	//----- nvinfo : EIATTR_NUM_BARRIERS
	.align		4
        /*0040*/ 	.byte	0x02, 0x4c
        /*0042*/ 	.byte	0x01
	.zero		1


	//----- nvinfo : EIATTR_EXTERNS
	.align		4
        /*0044*/ 	.byte	0x04, 0x0f
        /*0046*/ 	.short	(.L_48 - .L_47)


	//   ....[0]....
	.align		4
.L_47:
        /*0048*/ 	.word	index@(vprintf)


	//----- nvinfo : EIATTR_MERCURY_ISA_VERSION
	.align		4
.L_48:
        /*004c*/ 	.byte	0x03, 0x5f
        /*004e*/ 	.short	0x0101


	//----- nvinfo : EIATTR_VRC_CTA_INIT_COUNT
	.align		4
        /*0050*/ 	.byte	0x02, 0x4a
	.zero		1
	.zero		1


	//----- nvinfo : EIATTR_SYSCALL_OFFSETS
	.align		4
        /*0054*/ 	.byte	0x04, 0x46
        /*0056*/ 	.short	(.L_50 - .L_49)


	//   ....[0]....
.L_49:
        /*0058*/ 	.word	0x00000510


	//----- nvinfo : EIATTR_EXIT_INSTR_OFFSETS
	.align		4
.L_50:
        /*005c*/ 	.byte	0x04, 0x1c
        /*005e*/ 	.short	(.L_52 - .L_51)


	//   ....[0]....
.L_51:
        /*0060*/ 	.word	0x00000540


	//----- nvinfo : EIATTR_CRS_STACK_SIZE
	.align		4
.L_52:
        /*0064*/ 	.byte	0x04, 0x1e
        /*0066*/ 	.short	(.L_54 - .L_53)
.L_53:
        /*0068*/ 	.word	0x00000000


	//----- nvinfo : EIATTR_CBANK_PARAM_SIZE
	.align		4
.L_54:
        /*006c*/ 	.byte	0x03, 0x19
        /*006e*/ 	.short	0x0014


	//----- nvinfo : EIATTR_PARAM_CBANK
	.align		4
        /*0070*/ 	.byte	0x04, 0x0a
        /*0072*/ 	.short	(.L_56 - .L_55)
	.align		4
.L_55:
        /*0074*/ 	.word	index@(.nv.constant0._Z11vecNorm_GPUPdS_i)
        /*0078*/ 	.short	0x0380
        /*007a*/ 	.short	0x0014


	//----- nvinfo : EIATTR_SW_WAR
	.align		4
.L_56:
        /*007c*/ 	.byte	0x04, 0x36
        /*007e*/ 	.short	(.L_58 - .L_57)
.L_57:
        /*0080*/ 	.word	0x00000008
.L_58:


//--------------------- .nv.info._Z13matMulVec_GPUPdS_S_i --------------------------
	.section	.nv.info._Z13matMulVec_GPUPdS_S_i,"",@"SHT_CUDA_INFO"
	.sectionflags	@""
	.align	4


	//----- nvinfo : EIATTR_CUDA_API_VERSION
	.align		4
        /*0000*/ 	.byte	0x04, 0x37
        /*0002*/ 	.short	(.L_60 - .L_59)
.L_59:
        /*0004*/ 	.word	0x00000082


	//----- nvinfo : EIATTR_KPARAM_INFO
	.align		4
.L_60:
        /*0008*/ 	.byte	0x04, 0x17
        /*000a*/ 	.short	(.L_62 - .L_61)
.L_61:
        /*000c*/ 	.word	0x00000000
        /*0010*/ 	.short	0x0003
        /*0012*/ 	.short	0x0018
        /*0014*/ 	.byte	0x00, 0xf0, 0x11, 0x00


	//----- nvinfo : EIATTR_KPARAM_INFO
	.align		4
.L_62:
        /*0018*/ 	.byte	0x04, 0x17
        /*001a*/ 	.short	(.L_64 - .L_63)
.L_63:
        /*001c*/ 	.word	0x00000000
        /*0020*/ 	.short	0x0002
        /*0022*/ 	.short	0x0010
        /*0024*/ 	.byte	0x00, 0xf5, 0x21, 0x00


	//----- nvinfo : EIATTR_KPARAM_INFO
	.align		4
.L_64:
        /*0028*/ 	.byte	0x04, 0x17
        /*002a*/ 	.short	(.L_66 - .L_65)
.L_65:
        /*002c*/ 	.word	0x00000000
        /*0030*/ 	.short	0x0001
        /*0032*/ 	.short	0x0008
        /*0034*/ 	.byte	0x00, 0xf5, 0x21, 0x00


	//----- nvinfo : EIATTR_KPARAM_INFO
	.align		4
.L_66:
        /*0038*/ 	.byte	0x04, 0x17
        /*003a*/ 	.short	(.L_68 - .L_67)
.L_67:
        /*003c*/ 	.word	0x00000000
        /*0040*/ 	.short	0x0000
        /*0042*/ 	.short	0x0000
        /*0044*/ 	.byte	0x00, 0xf5, 0x21, 0x00


	//----- nvinfo : EIATTR_SPARSE_MMA_MASK
	.align		4
.L_68:
        /*0048*/ 	.byte	0x03, 0x50
        /*004a*/ 	.short	0x0000


	//----- nvinfo : EIATTR_MAXREG_COUNT
	.align		4
        /*004c*/ 	.byte	0x03, 0x1b
        /*004e*/ 	.short	0x00ff


	//----- nvinfo : EIATTR_NUM_BARRIERS
	.align		4
        /*0050*/ 	.byte	0x02, 0x4c
        /*0052*/ 	.byte	0x01
	.zero		1


	//----- nvinfo : EIATTR_MERCURY_ISA_VERSION
	.align		4
        /*0054*/ 	.byte	0x03, 0x5f
        /*0056*/ 	.short	0x0101


	//----- nvinfo : EIATTR_VRC_CTA_INIT_COUNT
	.align		4
        /*0058*/ 	.byte	0x02, 0x4a
	.zero		1
	.zero		1


	//----- nvinfo : EIATTR_EXIT_INSTR_OFFSETS
	.align		4
        /*005c*/ 	.byte	0x04, 0x1c
        /*005e*/ 	.short	(.L_70 - .L_69)


	//   ....[0]....
.L_69:
        /*0060*/ 	.word	0x00000c90


	//----- nvinfo : EIATTR_CRS_STACK_SIZE
	.align		4
.L_70:
        /*0064*/ 	.byte	0x04, 0x1e
        /*0066*/ 	.short	(.L_72 - .L_71)
.L_71:
        /*0068*/ 	.word	0x00000000


	//----- nvinfo : EIATTR_CBANK_PARAM_SIZE
	.align		4
.L_72:
        /*006c*/ 	.byte	0x03, 0x19
        /*006e*/ 	.short	0x001c


	//----- nvinfo : EIATTR_PARAM_CBANK
	.align		4
        /*0070*/ 	.byte	0x04, 0x0a
        /*0072*/ 	.short	(.L_74 - .L_73)
	.align		4
.L_73:
        /*0074*/ 	.word	index@(.nv.constant0._Z13matMulVec_GPUPdS_S_i)
        /*0078*/ 	.short	0x0380
        /*007a*/ 	.short	0x001c


	//----- nvinfo : EIATTR_SW_WAR
	.align		4
.L_74:
        /*007c*/ 	.byte	0x04, 0x36
        /*007e*/ 	.short	(.L_76 - .L_75)
.L_75:
        /*0080*/ 	.word	0x00000008
.L_76:


//--------------------- .nv.callgraph             --------------------------
	.section	.nv.callgraph,"",@"SHT_CUDA_CALLGRAPH"
	.align	4
	.sectionentsize	8
	.align		4
        /*0000*/ 	.word	0x00000000
	.align		4
        /*0004*/ 	.word	0xffffffff
	.align		4
        /*0008*/ 	.word	index@(_Z11vecNorm_GPUPdS_i)
	.align		4
        /*000c*/ 	.word	index@(vprintf)
	.align		4
        /*0010*/ 	.word	0x00000000
	.align		4
        /*0014*/ 	.word	0xfffffffe
	.align		4
        /*0018*/ 	.word	0x00000000
	.align		4
        /*001c*/ 	.word	0xfffffffd
	.align		4
        /*0020*/ 	.word	0x00000000
	.align		4
        /*0024*/ 	.word	0xfffffffc


//--------------------- .nv.constant4             --------------------------
	.section	.nv.constant4,"a",@progbits
	.align	8
	.align		8
.nv.constant4:
        /*0000*/ 	.dword	$str
	.align		8
        /*0008*/ 	.dword	vprintf


//--------------------- .text._Z16vecNormalize_GPUPdS_i --------------------------
	.section	.text._Z16vecNormalize_GPUPdS_i,"ax",@progbits
	.align	128
        .global         _Z16vecNormalize_GPUPdS_i
        .type           _Z16vecNormalize_GPUPdS_i,@function
        .size           _Z16vecNormalize_GPUPdS_i,(.L_x_29 - _Z16vecNormalize_GPUPdS_i)
        .other          _Z16vecNormalize_GPUPdS_i,@"STO_CUDA_ENTRY STV_DEFAULT"
_Z16vecNormalize_GPUPdS_i:
.text._Z16vecNormalize_GPUPdS_i:
[----:B------:R-:W-:Y:S01]  /*0000*/  LDC R1, c[0x0][0x37c] ;  /* 0x0000df00ff017b82 */ /* 0x000fe20000000800 */
[----:B------:R-:W0:Y:S07]  /*0010*/  S2R R0, SR_TID.X ;  /* 0x0000000000007919 */ /* 0x000e2e0000002100 */
[----:B------:R-:W1:Y:S01]  /*0020*/  S2UR UR4, SR_CTAID.X ;  /* 0x00000000000479c3 */ /* 0x000e620000002500 */
[----:B------:R-:W1:Y:S01]  /*0030*/  LDCU UR5, c[0x0][0x360] ;  /* 0x00006c00ff0577ac */ /* 0x000e620008000800 */
[----:B------:R-:W-:Y:S01]  /*0040*/  BSSY.RECONVERGENT B0, `(.L_x_0) ;  /* 0x000002a000007945 */ /* 0x000fe20003800200 */
[----:B------:R-:W2:Y:S01]  /*0050*/  S2R R2, SR_TID.Y ;  /* 0x0000000000027919 */ /* 0x000ea20000002200 */
[----:B------:R-:W3:Y:S04]  /*0060*/  LDCU UR7, c[0x0][0x390] ;  /* 0x00007200ff0777ac */ /* 0x000ee80008000800 */
[----:B------:R-:W2:Y:S08]  /*0070*/  S2UR UR6, SR_CTAID.Y ;  /* 0x00000000000679c3 */ /* 0x000eb00000002600 */
[----:B------:R-:W2:Y:S01]  /*0080*/  LDC R3, c[0x0][0x364] ;  /* 0x0000d900ff037b82 */ /* 0x000ea20000000800 */
[----:B-1----:R-:W-:Y:S01]  /*0090*/  UIMAD UR4, UR4, UR5, URZ ;  /* 0x00000005040472a4 */ /* 0x002fe2000f8e02ff */
[----:B0-----:R-:W-:-:S05]  /*00a0*/  IMAD.MOV R0, RZ, RZ, -R0 ;  /* 0x000000ffff007224 */ /* 0x001fca00078e0a00 */
[----:B------:R-:W-:Y:S01]  /*00b0*/  ISETP.NE.AND P0, PT, R0, UR4, PT ;  /* 0x0000000400007c0c */ /* 0x000fe2000bf05270 */
[----:B--2---:R-:W-:-:S05]  /*00c0*/  IMAD R3, R3, UR6, R2 ;  /* 0x0000000603037c24 */ /* 0x004fca000f8e0202 */
[----:B---3--:R-:W-:-:S13]  /*00d0*/  ISETP.GE.OR P0, PT, R3, UR7, P0 ;  /* 0x0000000703007c0c */ /* 0x008fda0008706670 */
[----:B------:R-:W-:Y:S05]  /*00e0*/  @P0 BRA `(.L_x_1) ;  /* 0x00000000007c0947 */ /* 0x000fea0003800000 */
[----:B------:R-:W0:Y:S08]  /*00f0*/  LDC.64 R16, c[0x0][0x358] ;  /* 0x0000d600ff107b82 */ /* 0x000e300000000a00 */
[----:B------:R-:W1:Y:S08]  /*0100*/  LDC.64 R6, c[0x0][0x388] ;  /* 0x0000e200ff067b82 */ /* 0x000e700000000a00 */
[----:B------:R-:W2:Y:S01]  /*0110*/  LDC.64 R4, c[0x0][0x380] ;  /* 0x0000e000ff047b82 */ /* 0x000ea20000000a00 */
[----:B0-----:R-:W-:-:S02]  /*0120*/  R2UR UR4, R16 ;  /* 0x00000000100472ca */ /* 0x001fc400000e0000 */
[----:B------:R-:W-:-:S13]  /*0130*/  R2UR UR5, R17 ;  /* 0x00000000110572ca */ /* 0x000fda00000e0000 */
[----:B-1----:R-:W3:Y:S01]  /*0140*/  LDG.E.64 R6, desc[UR4][R6.64] ;  /* 0x0000000406067981 */ /* 0x002ee2000c1e1b00 */
[----:B--2---:R-:W-:-:S05]  /*0150*/  IMAD.WIDE.U32 R4, R3, 0x8, R4 ;  /* 0x0000000803047825 */ /* 0x004fca00078e0004 */
[----:B------:R-:W2:Y:S01]  /*0160*/  LDG.E.64 R8, desc[UR4][R4.64] ;  /* 0x0000000404087981 */ /* 0x000ea2000c1e1b00 */
[----:B------:R-:W-:Y:S01]  /*0170*/  IMAD.MOV.U32 R2, RZ, RZ, 0x1 ;  /* 0x00000001ff027424 */ /* 0x000fe200078e00ff */
[----:B------:R-:W-:Y:S01]  /*0180*/  BSSY.RECONVERGENT B1, `(.L_x_2) ;  /* 0x0000012000017945 */ /* 0x000fe20003800200 */
[----:B---3--:R-:W0:Y:S01]  /*0190*/  MUFU.RCP64H R3, R7 ;  /* 0x0000000700037308 */ /* 0x008e220000001800 */
[----:B--2---:R-:W-:-:S03]  /*01a0*/  FSETP.GEU.AND P1, PT, |R9|, 6.5827683646048100446e-37, PT ;  /* 0x036000000900780b */ /* 0x004fc60003f2e200 */
[----:B0-----:R-:W-:-:S08]  /*01b0*/  DFMA R10, -R6, R2, 1 ;  /* 0x3ff00000060a742b */ /* 0x001fd00000000102 */
[----:B------:R-:W-:-:S08]  /*01c0*/  DFMA R10, R10, R10, R10 ;  /* 0x0000000a0a0a722b */ /* 0x000fd0000000000a */
[----:B------:R-:W-:-:S08]  /*01d0*/  DFMA R10, R2, R10, R2 ;  /* 0x0000000a020a722b */ /* 0x000fd00000000002 */
[----:B------:R-:W-:-:S08]  /*01e0*/  DFMA R2, -R6, R10, 1 ;  /* 0x3ff000000602742b */ /* 0x000fd0000000010a */
[----:B------:R-:W-:-:S08]  /*01f0*/  DFMA R2, R10, R2, R10 ;  /* 0x000000020a02722b */ /* 0x000fd0000000000a */
[----:B------:R-:W-:-:S08]  /*0200*/  DMUL R10, R8, R2 ;  /* 0x00000002080a7228 */ /* 0x000fd00000000000 */
[----:B------:R-:W-:-:S08]  /*0210*/  DFMA R12, -R6, R10, R8 ;  /* 0x0000000a060c722b */ /* 0x000fd00000000108 */
[----:B------:R-:W-:-:S10]  /*0220*/  DFMA R2, R2, R12, R10 ;  /* 0x0000000c0202722b */ /* 0x000fd4000000000a */
[----:B------:R-:W-:-:S05]  /*0230*/  FFMA R0, RZ, R7, R3 ;  /* 0x00000007ff007223 */ /* 0x000fca0000000003 */
[----:B------:R-:W-:-:S13]  /*0240*/  FSETP.GT.AND P0, PT, |R0|, 1.469367938527859385e-39, PT ;  /* 0x001000000000780b */ /* 0x000fda0003f04200 */
[----:B------:R-:W-:Y:S05]  /*0250*/  @P0 BRA P1, `(.L_x_3) ;  /* 0x0000000000100947 */ /* 0x000fea0000800000 */
[----:B------:R-:W-:-:S07]  /*0260*/  MOV R0, 0x280 ;  /* 0x0000028000007802 */ /* 0x000fce0000000f00 */
[----:B------:R-:W-:Y:S05]  /*0270*/  CALL.REL.NOINC `($__internal_0_$__cuda_sm20_div_rn_f64_full) ;  /* 0x0000000000247944 */ /* 0x000fea0003c00000 */
[----:B------:R-:W-:Y:S02]  /*0280*/  IMAD.MOV.U32 R2, RZ, RZ, R12 ;  /* 0x000000ffff027224 */ /* 0x000fe400078e000c */
[----:B------:R-:W-:-:S07]  /*0290*/  IMAD.MOV.U32 R3, RZ, RZ, R13 ;  /* 0x000000ffff037224 */ /* 0x000fce00078e000d */
.L_x_3:
[----:B------:R-:W-:Y:S05]  /*02a0*/  BSYNC.RECONVERGENT B1 ;  /* 0x0000000000017941 */ /* 0x000fea0003800200 */
.L_x_2:
[----:B------:R-:W-:Y:S02]  /*02b0*/  R2UR UR4, R16 ;  /* 0x00000000100472ca */ /* 0x000fe400000e0000 */
[----:B------:R-:W-:-:S13]  /*02c0*/  R2UR UR5, R17 ;  /* 0x00000000110572ca */ /* 0x000fda00000e0000 */
[----:B------:R0:W-:Y:S02]  /*02d0*/  STG.E.64 desc[UR4][R4.64], R2 ;  /* 0x0000000204007986 */ /* 0x0001e4000c101b04 */
.L_x_1:
[----:B------:R-:W-:Y:S05]  /*02e0*/  BSYNC.RECONVERGENT B0 ;  /* 0x0000000000007941 */ /* 0x000fea0003800200 */
.L_x_0:
[----:B------:R-:W-:Y:S06]  /*02f0*/  BAR.SYNC.DEFER_BLOCKING 0x0 ;  /* 0x0000000000007b1d */ /* 0x000fec0000010000 */
[----:B------:R-:W-:Y:S05]  /*0300*/  EXIT ;  /* 0x000000000000794d */ /* 0x000fea0003800000 */
        .weak           $__internal_0_$__cuda_sm20_div_rn_f64_full
        .type           $__internal_0_$__cuda_sm20_div_rn_f64_full,@function
        .size           $__internal_0_$__cuda_sm20_div_rn_f64_full,(.L_x_29 - $__internal_0_$__cuda_sm20_div_rn_f64_full)
$__internal_0_$__cuda_sm20_div_rn_f64_full:
[C---:B------:R-:W-:Y:S01]  /*0310*/  FSETP.GEU.AND P0, PT, |R7|.reuse, 1.469367938527859385e-39, PT ;  /* 0x001000000700780b */ /* 0x040fe20003f0e200 */
[----:B------:R-:W-:Y:S01]  /*0320*/  IMAD.MOV.U32 R10, RZ, RZ, 0x1 ;  /* 0x00000001ff0a7424 */ /* 0x000fe200078e00ff */
[----:B------:R-:W-:Y:S01]  /*0330*/  LOP3.LUT R2, R7, 0x800fffff, RZ, 0xc0, !PT ;  /* 0x800fffff07027812 */ /* 0x000fe200078ec0ff */
[----:B------:R-:W-:Y:S01]  /*0340*/  BSSY.RECONVERGENT B2, `(.L_x_4) ;  /* 0x0000055000027945 */ /* 0x000fe20003800200 */
[C---:B------:R-:W-:Y:S02]  /*0350*/  FSETP.GEU.AND P2, PT, |R9|.reuse, 1.469367938527859385e-39, PT ;  /* 0x001000000900780b */ /* 0x040fe40003f4e200 */
[----:B------:R-:W-:Y:S01]  /*0360*/  LOP3.LUT R3, R2, 0x3ff00000, RZ, 0xfc, !PT ;  /* 0x3ff0000002037812 */ /* 0x000fe200078efcff */
[----:B------:R-:W-:Y:S01]  /*0370*/  IMAD.MOV.U32 R2, RZ, RZ, R6 ;  /* 0x000000ffff027224 */ /* 0x000fe200078e0006 */
[----:B------:R-:W-:-:S05]  /*0380*/  LOP3.LUT R12, R9, 0x7ff00000, RZ, 0xc0, !PT ;  /* 0x7ff00000090c7812 */ /* 0x000fca00078ec0ff */
[----:B------:R-:W-:-:S04]  /*0390*/  @!P0 DMUL R2, R6, 8.98846567431157953865e+307 ;  /* 0x7fe0000006028828 */ /* 0x000fc80000000000 */
[----:B------:R-:W-:Y:S01]  /*03a0*/  @!P2 LOP3.LUT R13, R7, 0x7ff00000, RZ, 0xc0, !PT ;  /* 0x7ff00000070da812 */ /* 0x000fe200078ec0ff */
[----:B------:R-:W-:Y:S01]  /*03b0*/  @!P2 IMAD.MOV.U32 R20, RZ, RZ, RZ ;  /* 0x000000ffff14a224 */ /* 0x000fe200078e00ff */
[----:B------:R-:W0:Y:S02]  /*03c0*/  MUFU.RCP64H R11, R3 ;  /* 0x00000003000b7308 */ /* 0x000e240000001800 */
[----:B------:R-:W-:Y:S01]  /*03d0*/  @!P2 ISETP.GE.U32.AND P3, PT, R12, R13, PT ;  /* 0x0000000d0c00a20c */ /* 0x000fe20003f66070 */
[----:B------:R-:W-:-:S05]  /*03e0*/  IMAD.MOV.U32 R13, RZ, RZ, 0x1ca00000 ;  /* 0x1ca00000ff0d7424 */ /* 0x000fca00078e00ff */
[----:B------:R-:W-:-:S04]  /*03f0*/  @!P2 SEL R21, R13, 0x63400000, !P3 ;  /* 0x634000000d15a807 */ /* 0x000fc80005800000 */
[----:B------:R-:W-:-:S04]  /*0400*/  @!P2 LOP3.LUT R21, R21, 0x80000000, R9, 0xf8, !PT ;  /* 0x800000001515a812 */ /* 0x000fc800078ef809 */
[----:B------:R-:W-:Y:S01]  /*0410*/  @!P2 LOP3.LUT R21, R21, 0x100000, RZ, 0xfc, !PT ;  /* 0x001000001515a812 */ /* 0x000fe200078efcff */
[----:B0-----:R-:W-:-:S08]  /*0420*/  DFMA R14, R10, -R2, 1 ;  /* 0x3ff000000a0e742b */ /* 0x001fd00000000802 */
[----:B------:R-:W-:Y:S01]  /*0430*/  DFMA R18, R14, R14, R14 ;  /* 0x0000000e0e12722b */ /* 0x000fe2000000000e */
[----:B------:R-:W-:-:S04]  /*0440*/  LOP3.LUT R15, R7, 0x7ff00000, RZ, 0xc0, !PT ;  /* 0x7ff00000070f7812 */ /* 0x000fc800078ec0ff */
[----:B------:R-:W-:-:S03]  /*0450*/  ISETP.GE.U32.AND P1, PT, R12, R15, PT ;  /* 0x0000000f0c00720c */ /* 0x000fc60003f26070 */
[----:B------:R-:W-:Y:S01]  /*0460*/  DFMA R18, R10, R18, R10 ;  /* 0x000000120a12722b */ /* 0x000fe2000000000a */
[----:B------:R-:W-:Y:S01]  /*0470*/  SEL R11, R13, 0x63400000, !P1 ;  /* 0x634000000d0b7807 */ /* 0x000fe20004800000 */
[----:B------:R-:W-:-:S03]  /*0480*/  IMAD.MOV.U32 R10, RZ, RZ, R8 ;  /* 0x000000ffff0a7224 */ /* 0x000fc600078e0008 */
[----:B------:R-:W-:-:S03]  /*0490*/  LOP3.LUT R11, R11, 0x800fffff, R9, 0xf8, !PT ;  /* 0x800fffff0b0b7812 */ /* 0x000fc600078ef809 */
[----:B------:R-:W-:-:S03]  /*04a0*/  DFMA R22, R18, -R2, 1 ;  /* 0x3ff000001216742b */ /* 0x000fc60000000802 */
[----:B------:R-:W-:-:S05]  /*04b0*/  @!P2 DFMA R10, R10, 2, -R20 ;  /* 0x400000000a0aa82b */ /* 0x000fca0000000814 */
[----:B------:R-:W-:Y:S01]  /*04c0*/  DFMA R18, R18, R22, R18 ;  /* 0x000000161212722b */ /* 0x000fe20000000012 */
[----:B------:R-:W-:Y:S02]  /*04d0*/  IMAD.MOV.U32 R22, RZ, RZ, R12 ;  /* 0x000000ffff167224 */ /* 0x000fe400078e000c */
[----:B------:R-:W-:Y:S01]  /*04e0*/  IMAD.MOV.U32 R23, RZ, RZ, R15 ;  /* 0x000000ffff177224 */ /* 0x000fe200078e000f */
[----:B------:R-:W-:Y:S02]  /*04f0*/  @!P0 LOP3.LUT R23, R3, 0x7ff00000, RZ, 0xc0, !PT ;  /* 0x7ff0000003178812 */ /* 0x000fe400078ec0ff */
[----:B------:R-:W-:Y:S02]  /*0500*/  @!P2 LOP3.LUT R22, R11, 0x7ff00000, RZ, 0xc0, !PT ;  /* 0x7ff000000b16a812 */ /* 0x000fe400078ec0ff */
[----:B------:R-:W-:Y:S01]  /*0510*/  DMUL R20, R18, R10 ;  /* 0x0000000a12147228 */ /* 0x000fe20000000000 */
[----:B------:R-:W-:Y:S02]  /*0520*/  VIADD R25, R23, 0xffffffff ;  /* 0xffffffff17197836 */ /* 0x000fe40000000000 */
[----:B------:R-:W-:-:S05]  /*0530*/  VIADD R24, R22, 0xffffffff ;  /* 0xffffffff16187836 */ /* 0x000fca0000000000 */
[----:B------:R-:W-:Y:S01]  /*0540*/  DFMA R14, R20, -R2, R10 ;  /* 0x80000002140e722b */ /* 0x000fe2000000000a */
[----:B------:R-:W-:-:S04]  /*0550*/  ISETP.GT.U32.AND P0, PT, R24, 0x7feffffe, PT ;  /* 0x7feffffe1800780c */ /* 0x000fc80003f04070 */
[----:B------:R-:W-:-:S03]  /*0560*/  ISETP.GT.U32.OR P0, PT, R25, 0x7feffffe, P0 ;  /* 0x7feffffe1900780c */ /* 0x000fc60000704470 */
[----:B------:R-:W-:-:S10]  /*0570*/  DFMA R14, R18, R14, R20 ;  /* 0x0000000e120e722b */ /* 0x000fd40000000014 */
[----:B------:R-:W-:Y:S05]  /*0580*/  @P0 BRA `(.L_x_5) ;  /* 0x00000000006c0947 */ /* 0x000fea0003800000 */
[----:B------:R-:W-:-:S04]  /*0590*/  LOP3.LUT R9, R7, 0x7ff00000, RZ, 0xc0, !PT ;  /* 0x7ff0000007097812 */ /* 0x000fc800078ec0ff */
[CC--:B------:R-:W-:Y:S02]  /*05a0*/  VIADDMNMX R8, R12.reuse, -R9.reuse, 0xb9600000, !PT ;  /* 0xb96000000c087446 */ /* 0x0c0fe40007800909 */
[----:B------:R-:W-:Y:S02]  /*05b0*/  ISETP.GE.U32.AND P0, PT, R12, R9, PT ;  /* 0x000000090c00720c */ /* 0x000fe40003f06070 */
[----:B------:R-:W-:Y:S02]  /*05c0*/  VIMNMX R8, PT, PT, R8, 0x46a00000, PT ;  /* 0x46a0000008087848 */ /* 0x000fe40003fe0100 */
[----:B------:R-:W-:-:S05]  /*05d0*/  SEL R13, R13, 0x63400000, !P0 ;  /* 0x634000000d0d7807 */ /* 0x000fca0004000000 */
[----:B------:R-:W-:Y:S02]  /*05e0*/  IMAD.IADD R18, R8, 0x1, -R13 ;  /* 0x0000000108127824 */ /* 0x000fe400078e0a0d */
[----:B------:R-:W-:Y:S02]  /*05f0*/  IMAD.MOV.U32 R8, RZ, RZ, RZ ;  /* 0x000000ffff087224 */ /* 0x000fe400078e00ff */
[----:B------:R-:W-:-:S06]  /*0600*/  VIADD R9, R18, 0x7fe00000 ;  /* 0x7fe0000012097836 */ /* 0x000fcc0000000000 */
[----:B------:R-:W-:-:S10]  /*0610*/  DMUL R12, R14, R8 ;  /* 0x000000080e0c7228 */ /* 0x000fd40000000000 */
[----:B------:R-:W-:-:S13]  /*0620*/  FSETP.GTU.AND P0, PT, |R13|, 1.469367938527859385e-39, PT ;  /* 0x001000000d00780b */ /* 0x000fda0003f0c200 */
[----:B------:R-:W-:Y:S05]  /*0630*/  @P0 BRA `(.L_x_6) ;  /* 0x0000000000940947 */ /* 0x000fea0003800000 */
[----:B------:R-:W-:Y:S01]  /*0640*/  DFMA R2, R14, -R2, R10 ;  /* 0x800000020e02722b */ /* 0x000fe2000000000a */
[----:B------:R-:W-:-:S09]  /*0650*/  IMAD.MOV.U32 R8, RZ, RZ, RZ ;  /* 0x000000ffff087224 */ /* 0x000fd200078e00ff */
[C---:B------:R-:W-:Y:S02]  /*0660*/  FSETP.NEU.AND P0, PT, R3.reuse, RZ, PT ;  /* 0x000000ff0300720b */ /* 0x040fe40003f0d000 */
[----:B------:R-:W-:-:S04]  /*0670*/  LOP3.LUT R7, R3, 0x80000000, R7, 0x48, !PT ;  /* 0x8000000003077812 */ /* 0x000fc800078e4807 */
[----:B------:R-:W-:-:S07]  /*0680*/  LOP3.LUT R9, R7, R9, RZ, 0xfc, !PT ;  /* 0x0000000907097212 */ /* 0x000fce00078efcff */
[----:B------:R-:W-:Y:S05]  /*0690*/  @!P0 BRA `(.L_x_6) ;  /* 0x00000000007c8947 */ /* 0x000fea0003800000 */
[----:B------:R-:W-:Y:S01]  /*06a0*/  IMAD.MOV R3, RZ, RZ, -R18 ;  /* 0x000000ffff037224 */ /* 0x000fe200078e0a12 */
[----:B------:R-:W-:Y:S01]  /*06b0*/  DMUL.RP R8, R14, R8 ;  /* 0x000000080e087228 */ /* 0x000fe20000008000 */
[----:B------:R-:W-:-:S06]  /*06c0*/  IMAD.MOV.U32 R2, RZ, RZ, RZ ;  /* 0x000000ffff027224 */ /* 0x000fcc00078e00ff */
[----:B------:R-:W-:-:S03]  /*06d0*/  DFMA R2, R12, -R2, R14 ;  /* 0x800000020c02722b */ /* 0x000fc6000000000e */
[----:B------:R-:W-:-:S03]  /*06e0*/  LOP3.LUT R7, R9, R7, RZ, 0x3c, !PT ;  /* 0x0000000709077212 */ /* 0x000fc600078e3cff */
[----:B------:R-:W-:-:S04]  /*06f0*/  IADD3 R2, PT, PT, -R18, -0x43300000, RZ ;  /* 0xbcd0000012027810 */ /* 0x000fc80007ffe1ff */
[----:B------:R-:W-:-:S04]  /*0700*/  FSETP.NEU.AND P0, PT, |R3|, R2, PT ;  /* 0x000000020300720b */ /* 0x000fc80003f0d200 */
[----:B------:R-:W-:Y:S02]  /*0710*/  FSEL R12, R8, R12, !P0 ;  /* 0x0000000c080c7208 */ /* 0x000fe40004000000 */
[----:B------:R-:W-:Y:S01]  /*0720*/  FSEL R13, R7, R13, !P0 ;  /* 0x0000000d070d7208 */ /* 0x000fe20004000000 */
[----:B------:R-:W-:Y:S06]  /*0730*/  BRA `(.L_x_6) ;  /* 0x0000000000547947 */ /* 0x000fec0003800000 */
.L_x_5:
[----:B------:R-:W-:-:S14]  /*0740*/  DSETP.NAN.AND P0, PT, R8, R8, PT ;  /* 0x000000080800722a */ /* 0x000fdc0003f08000 */
[----:B------:R-:W-:Y:S05]  /*0750*/  @P0 BRA `(.L_x_7) ;  /* 0x0000000000440947 */ /* 0x000fea0003800000 */
[----:B------:R-:W-:-:S14]  /*0760*/  DSETP.NAN.AND P0, PT, R6, R6, PT ;  /* 0x000000060600722a */ /* 0x000fdc0003f08000 */
[----:B------:R-:W-:Y:S05]  /*0770*/  @P0 BRA `(.L_x_8) ;  /* 0x0000000000300947 */ /* 0x000fea0003800000 */
[----:B------:R-:W-:Y:S01]  /*0780*/  ISETP.NE.AND P0, PT, R22, R23, PT ;  /* 0x000000171600720c */ /* 0x000fe20003f05270 */
[----:B------:R-:W-:Y:S02]  /*0790*/  IMAD.MOV.U32 R12, RZ, RZ, 0x0 ;  /* 0x00000000ff0c7424 */ /* 0x000fe400078e00ff */
[----:B------:R-:W-:-:S10]  /*07a0*/  IMAD.MOV.U32 R13, RZ, RZ, -0x80000 ;  /* 0xfff80000ff0d7424 */ /* 0x000fd400078e00ff */
[----:B------:R-:W-:Y:S05]  /*07b0*/  @!P0 BRA `(.L_x_6) ;  /* 0x0000000000348947 */ /* 0x000fea0003800000 */
[----:B------:R-:W-:Y:S02]  /*07c0*/  ISETP.NE.AND P0, PT, R22, 0x7ff00000, PT ;  /* 0x7ff000001600780c */ /* 0x000fe40003f05270 */
[----:B------:R-:W-:Y:S02]  /*07d0*/  LOP3.LUT R13, R9, 0x80000000, R7, 0x48, !PT ;  /* 0x80000000090d7812 */ /* 0x000fe400078e4807 */
[----:B------:R-:W-:-:S13]  /*07e0*/  ISETP.EQ.OR P0, PT, R23, RZ, !P0 ;  /* 0x000000ff1700720c */ /* 0x000fda0004702670 */
[----:B------:R-:W-:Y:S01]  /*07f0*/  @P0 LOP3.LUT R2, R13, 0x7ff00000, RZ, 0xfc, !PT ;  /* 0x7ff000000d020812 */ /* 0x000fe200078efcff */
[----:B------:R-:W-:Y:S02]  /*0800*/  @!P0 IMAD.MOV.U32 R12, RZ, RZ, RZ ;  /* 0x000000ffff0c8224 */ /* 0x000fe400078e00ff */
[----:B------:R-:W-:Y:S02]  /*0810*/  @P0 IMAD.MOV.U32 R12, RZ, RZ, RZ ;  /* 0x000000ffff0c0224 */ /* 0x000fe400078e00ff */
[----:B------:R-:W-:Y:S01]  /*0820*/  @P0 IMAD.MOV.U32 R13, RZ, RZ, R2 ;  /* 0x000000ffff0d0224 */ /* 0x000fe200078e0002 */
[----:B------:R-:W-:Y:S06]  /*0830*/  BRA `(.L_x_6) ;  /* 0x0000000000147947 */ /* 0x000fec0003800000 */
.L_x_8:
[----:B------:R-:W-:Y:S01]  /*0840*/  LOP3.LUT R13, R7, 0x80000, RZ, 0xfc, !PT ;  /* 0x00080000070d7812 */ /* 0x000fe200078efcff */
[----:B------:R-:W-:Y:S01]  /*0850*/  IMAD.MOV.U32 R12, RZ, RZ, R6 ;  /* 0x000000ffff0c7224 */ /* 0x000fe200078e0006 */
[----:B------:R-:W-:Y:S06]  /*0860*/  BRA `(.L_x_6) ;  /* 0x0000000000087947 */ /* 0x000fec0003800000 */
.L_x_7:
[----:B------:R-:W-:Y:S01]  /*0870*/  LOP3.LUT R13, R9, 0x80000, RZ, 0xfc, !PT ;  /* 0x00080000090d7812 */ /* 0x000fe200078efcff */
[----:B------:R-:W-:-:S07]  /*0880*/  IMAD.MOV.U32 R12, RZ, RZ, R8 ;  /* 0x000000ffff0c7224 */ /* 0x000fce00078e0008 */
.L_x_6:
[----:B------:R-:W-:Y:S05]  /*0890*/  BSYNC.RECONVERGENT B2 ;  /* 0x0000000000027941 */ /* 0x000fea0003800200 */
.L_x_4:
[----:B------:R-:W-:Y:S02]  /*08a0*/  IMAD.MOV.U32 R2, RZ, RZ, R0 ;  /* 0x000000ffff027224 */ /* 0x000fe400078e0000 */
[----:B------:R-:W-:-:S04]  /*08b0*/  IMAD.MOV.U32 R3, RZ, RZ, 0x0 ;  /* 0x00000000ff037424 */ /* 0x000fc800078e00ff */
[----:B------:R-:W-:Y:S05]  /*08c0*/  RET.REL.NODEC R2 `(_Z16vecNormalize_GPUPdS_i) ;  /* 0xfffffff402cc7950 */ /* 0x000fea0003c3ffff */
.L_x_9:
[----:B------:R-:W-:-:S00]  /*08d0*/  BRA `(.L_x_9) ;  /* 0xfffffffc00fc7947 */ /* 0x000fc0000383ffff */
[----:B------:R-:W-:-:S00]  /*08e0*/  NOP ;  /* 0x0000000000007918 */ /* 0x000fc00000000000 */
        /* <DEDUP_REMOVED lines=9> */
.L_x_29:


//--------------------- .text._Z11vecNorm_GPUPdS_i --------------------------
	.section	.text._Z11vecNorm_GPUPdS_i,"ax",@progbits
	.align	128
        .global         _Z11vecNorm_GPUPdS_i
        .type           _Z11vecNorm_GPUPdS_i,@function
        .size           _Z11vecNorm_GPUPdS_i,(.L_x_30 - _Z11vecNorm_GPUPdS_i)
        .other          _Z11vecNorm_GPUPdS_i,@"STO_CUDA_ENTRY STV_DEFAULT"
_Z11vecNorm_GPUPdS_i:
.text._Z11vecNorm_GPUPdS_i:
[----:B------:R-:W0:Y:S01]  /*0000*/  LDC R1, c[0x0][0x37c] ;  /* 0x0000df00ff017b82 */ /* 0x000e220000000800 */
[----:B------:R-:W1:Y:S07]  /*0010*/  S2R R9, SR_TID.X ;  /* 0x0000000000097919 */ /* 0x000e6e0000002100 */
[----:B------:R-:W2:Y:S01]  /*0020*/  S2UR UR4, SR_CTAID.X ;  /* 0x00000000000479c3 */ /* 0x000ea20000002500 */
[----:B------:R-:W3:Y:S01]  /*0030*/  LDCU UR10, c[0x0][0x2fc] ;  /* 0x00005f80ff0a77ac */ /* 0x000ee20008000800 */
[----:B0-----:R-:W-:Y:S01]  /*0040*/  VIADD R1, R1, 0xfffffff8 ;  /* 0xfffffff801017836 */ /* 0x001fe20000000000 */
[----:B------:R-:W2:Y:S01]  /*0050*/  LDCU UR11, c[0x0][0x360] ;  /* 0x00006c00ff0b77ac */ /* 0x000ea20008000800 */
[----:B------:R-:W0:Y:S01]  /*0060*/  LDCU UR5, c[0x0][0x390] ;  /* 0x00007200ff0577ac */ /* 0x000e220008000800 */
[----:B------:R-:W4:Y:S01]  /*0070*/  LDCU.64 UR36, c[0x0][0x358] ;  /* 0x00006b00ff2477ac */ /* 0x000f220008000a00 */
[----:B--2---:R-:W-:-:S06]  /*0080*/  UIMAD UR4, UR4, UR11, URZ ;  /* 0x0000000b040472a4 */ /* 0x004fcc000f8e02ff */
[----:B-1----:R-:W-:-:S05]  /*0090*/  VIADD R3, R9, UR4 ;  /* 0x0000000409037c36 */ /* 0x002fca0008000000 */
[----:B0-----:R-:W-:-:S13]  /*00a0*/  ISETP.GE.AND P1, PT, R3, UR5, PT ;  /* 0x0000000503007c0c */ /* 0x001fda000bf26270 */
[----:B------:R-:W0:Y:S02]  /*00b0*/  @!P1 LDC.64 R4, c[0x0][0x380] ;  /* 0x0000e000ff049b82 */ /* 0x000e240000000a00 */
[----:B0-----:R-:W-:-:S06]  /*00c0*/  @!P1 IMAD.WIDE R4, R3, 0x8, R4 ;  /* 0x0000000803049825 */ /* 0x001fcc00078e0204 */
[----:B----4-:R-:W2:Y:S01]  /*00d0*/  @!P1 LDG.E.64 R4, desc[UR36][R4.64] ;  /* 0x0000002404049981 */ /* 0x010ea2000c1e1b00 */
[----:B------:R-:W0:Y:S01]  /*00e0*/  S2UR UR8, SR_CTAID.Y ;  /* 0x00000000000879c3 */ /* 0x000e220000002600 */
[----:B------:R-:W0:Y:S01]  /*00f0*/  LDCU UR6, c[0x0][0x364] ;  /* 0x00006c80ff0677ac */ /* 0x000e220008000800 */
[----:B------:R-:W-:Y:S01]  /*0100*/  CS2R R2, SRZ ;  /* 0x0000000000027805 */ /* 0x000fe2000001ff00 */
[----:B------:R-:W1:Y:S01]  /*0110*/  S2R R0, SR_TID.Y ;  /* 0x0000000000007919 */ /* 0x000e620000002200 */
[----:B------:R-:W4:Y:S04]  /*0120*/  LDCU UR9, c[0x0][0x2f8] ;  /* 0x00005f00ff0977ac */ /* 0x000f280008000800 */
[----:B------:R-:W5:Y:S01]  /*0130*/  S2UR UR7, SR_CgaCtaId ;  /* 0x00000000000779c3 */ /* 0x000f620000008800 */
[----:B------:R-:W-:Y:S01]  /*0140*/  UMOV UR5, 0x400 ;  /* 0x0000040000057882 */ /* 0x000fe20000000000 */
[----:B0-----:R-:W-:-:S02]  /*0150*/  UIMAD UR6, UR6, UR8, URZ ;  /* 0x00000008060672a4 */ /* 0x001fc4000f8e02ff */
[----:B-----5:R-:W-:-:S04]  /*0160*/  ULEA UR5, UR7, UR5, 0x18 ;  /* 0x0000000507057291 */ /* 0x020fc8000f8ec0ff */
[----:B-1----:R-:W-:Y:S01]  /*0170*/  LOP3.LUT P0, RZ, R0, UR6, RZ, 0xfc, !PT ;  /* 0x0000000600ff7c12 */ /* 0x002fe2000f80fcff */
[----:B------:R-:W-:Y:S01]  /*0180*/  IMAD.U32 R0, RZ, RZ, UR11 ;  /* 0x0000000bff007e24 */ /* 0x000fe2000f8e00ff */
[----:B------:R-:W-:-:S04]  /*0190*/  LEA R7, R9, UR5, 0x3 ;  /* 0x0000000509077c11 */ /* 0x000fc8000f8e18ff */
[----:B------:R-:W-:Y:S01]  /*01a0*/  ISETP.GE.U32.AND P2, PT, R0, 0x2, PT ;  /* 0x000000020000780c */ /* 0x000fe20003f46070 */
[----:B--2---:R-:W-:Y:S01]  /*01b0*/  @!P1 DMUL R2, R4, R4 ;  /* 0x0000000404029228 */ /* 0x004fe20000000000 */
[----:B----4-:R-:W-:Y:S01]  /*01c0*/  IADD3 R6, P1, PT, R1, UR9, RZ ;  /* 0x0000000901067c10 */ /* 0x010fe2000ff3e0ff */
[----:B------:R-:W-:-:S05]  /*01d0*/  IMAD.MOV R4, RZ, RZ, -R9 ;  /* 0x000000ffff047224 */ /* 0x000fca00078e0a09 */
[----:B------:R0:W-:Y:S01]  /*01e0*/  STS.64 [R7], R2 ;  /* 0x0000000207007388 */ /* 0x0001e20000000a00 */
[----:B------:R-:W-:Y:S01]  /*01f0*/  BAR.SYNC.DEFER_BLOCKING 0x0 ;  /* 0x0000000000007b1d */ /* 0x000fe20000010000 */
[----:B------:R-:W-:-:S05]  /*0200*/  ISETP.NE.OR P0, PT, R4, UR4, P0 ;  /* 0x0000000404007c0c */ /* 0x000fca0008705670 */
[----:B---3--:R-:W-:Y:S08]  /*0210*/  @!P2 BRA `(.L_x_10) ;  /* 0x00000000002ca947 */ /* 0x008ff00003800000 */
.L_x_11:
[----:B------:R-:W-:-:S04]  /*0220*/  SHF.R.U32.HI R10, RZ, 0x1, R0 ;  /* 0x00000001ff0a7819 */ /* 0x000fc80000011600 */
[----:B------:R-:W-:-:S13]  /*0230*/  ISETP.GE.U32.AND P2, PT, R9, R10, PT ;  /* 0x0000000a0900720c */ /* 0x000fda0003f46070 */
[----:B------:R-:W-:Y:S01]  /*0240*/  @!P2 LEA R8, R10, R7, 0x3 ;  /* 0x000000070a08a211 */ /* 0x000fe200078e18ff */
[----:B------:R-:W-:Y:S04]  /*0250*/  @!P2 LDS.64 R4, [R7] ;  /* 0x000000000704a984 */ /* 0x000fe80000000a00 */
[----:B0-----:R-:W0:Y:S02]  /*0260*/  @!P2 LDS.64 R2, [R8] ;  /* 0x000000000802a984 */ /* 0x001e240000000a00 */
[----:B0-----:R-:W-:-:S07]  /*0270*/  @!P2 DADD R2, R2, R4 ;  /* 0x000000000202a229 */ /* 0x001fce0000000004 */
[----:B------:R1:W-:Y:S01]  /*0280*/  @!P2 STS.64 [R7], R2 ;  /* 0x000000020700a388 */ /* 0x0003e20000000a00 */
[----:B------:R-:W-:Y:S01]  /*0290*/  BAR.SYNC.DEFER_BLOCKING 0x0 ;  /* 0x0000000000007b1d */ /* 0x000fe20000010000 */
[----:B------:R-:W-:Y:S01]  /*02a0*/  ISETP.GT.U32.AND P2, PT, R0, 0x3, PT ;  /* 0x000000030000780c */ /* 0x000fe20003f44070 */
[----:B------:R-:W-:-:S12]  /*02b0*/  IMAD.MOV.U32 R0, RZ, RZ, R10 ;  /* 0x000000ffff007224 */ /* 0x000fd800078e000a */
[----:B-1----:R-:W-:Y:S05]  /*02c0*/  @P2 BRA `(.L_x_11) ;  /* 0xfffffffc00d42947 */ /* 0x002fea000383ffff */
.L_x_10:
[----:B0-----:R-:W-:Y:S01]  /*02d0*/  IMAD.X R7, RZ, RZ, UR10, P1 ;  /* 0x0000000aff077e24 */ /* 0x001fe200088e06ff */
[----:B------:R-:W-:Y:S06]  /*02e0*/  @P0 BRA `(.L_x_12) ;  /* 0x00000000008c0947 */ /* 0x000fec0003800000 */
[----:B------:R-:W0:Y:S01]  /*02f0*/  S2UR UR5, SR_CgaCtaId ;  /* 0x00000000000579c3 */ /* 0x000e220000008800 */
[----:B------:R-:W-:Y:S01]  /*0300*/  UMOV UR4, 0x400 ;  /* 0x0000040000047882 */ /* 0x000fe20000000000 */
[----:B------:R-:W-:Y:S01]  /*0310*/  IMAD.MOV.U32 R10, RZ, RZ, 0x0 ;  /* 0x00000000ff0a7424 */ /* 0x000fe200078e00ff */
[----:B------:R-:W-:Y:S01]  /*0320*/  MOV R11, 0x3fd80000 ;  /* 0x3fd80000000b7802 */ /* 0x000fe20000000f00 */
[----:B0-----:R-:W-:-:S09]  /*0330*/  ULEA UR4, UR5, UR4, 0x18 ;  /* 0x0000000405047291 */ /* 0x001fd2000f8ec0ff */
[----:B------:R-:W0:Y:S02]  /*0340*/  LDS.64 R4, [UR4] ;  /* 0x00000004ff047984 */ /* 0x000e240008000a00 */
[----:B0-----:R-:W0:Y:S01]  /*0350*/  MUFU.RSQ64H R9, R5 ;  /* 0x0000000500097308 */ /* 0x001e220000001c00 */
[----:B------:R-:W-:-:S05]  /*0360*/  VIADD R8, R5, 0xfcb00000 ;  /* 0xfcb0000005087836 */ /* 0x000fca0000000000 */
[----:B------:R-:W-:Y:S01]  /*0370*/  ISETP.GE.U32.AND P0, PT, R8, 0x7ca00000, PT ;  /* 0x7ca000000800780c */ /* 0x000fe20003f06070 */
[----:B0-----:R-:W-:-:S08]  /*0380*/  DMUL R2, R8, R8 ;  /* 0x0000000808027228 */ /* 0x001fd00000000000 */
[----:B------:R-:W-:-:S08]  /*0390*/  DFMA R2, R4, -R2, 1 ;  /* 0x3ff000000402742b */ /* 0x000fd00000000802 */
[----:B------:R-:W-:Y:S02]  /*03a0*/  DFMA R10, R2, R10, 0.5 ;  /* 0x3fe00000020a742b */ /* 0x000fe4000000000a */
[----:B------:R-:W-:-:S08]  /*03b0*/  DMUL R2, R8, R2 ;  /* 0x0000000208027228 */ /* 0x000fd00000000000 */
[----:B------:R-:W-:-:S08]  /*03c0*/  DFMA R10, R10, R2, R8 ;  /* 0x000000020a0a722b */ /* 0x000fd00000000008 */
[----:B------:R-:W-:Y:S02]  /*03d0*/  DMUL R12, R4, R10 ;  /* 0x0000000a040c7228 */ /* 0x000fe40000000000 */
[----:B------:R-:W-:Y:S02]  /*03e0*/  VIADD R17, R11, 0xfff00000 ;  /* 0xfff000000b117836 */ /* 0x000fe40000000000 */
[----:B------:R-:W-:-:S04]  /*03f0*/  IMAD.MOV.U32 R16, RZ, RZ, R10 ;  /* 0x000000ffff107224 */ /* 0x000fc800078e000a */
[----:B------:R-:W-:-:S08]  /*0400*/  DFMA R14, R12, -R12, R4 ;  /* 0x8000000c0c0e722b */ /* 0x000fd00000000004 */
[----:B------:R-:W-:Y:S01]  /*0410*/  DFMA R2, R14, R16, R12 ;  /* 0x000000100e02722b */ /* 0x000fe2000000000c */
[----:B------:R-:W-:Y:S10]  /*0420*/  @!P0 BRA `(.L_x_13) ;  /* 0x0000000000108947 */ /* 0x000ff40003800000 */
[----:B------:R-:W-:-:S07]  /*0430*/  MOV R0, 0x450 ;  /* 0x0000045000007802 */ /* 0x000fce0000000f00 */
[----:B------:R-:W-:Y:S05]  /*0440*/  CALL.REL.NOINC `($__internal_1_$__cuda_sm20_dsqrt_rn_f64_mediumpath_v1) ;  /* 0x0000000000407944 */ /* 0x000fea0003c00000 */
[----:B------:R-:W-:Y:S02]  /*0450*/  IMAD.MOV.U32 R2, RZ, RZ, R4 ;  /* 0x000000ffff027224 */ /* 0x000fe400078e0004 */
[----:B------:R-:W-:-:S07]  /*0460*/  IMAD.MOV.U32 R3, RZ, RZ, R5 ;  /* 0x000000ffff037224 */ /* 0x000fce00078e0005 */
.L_x_13:
[----:B------:R-:W0:Y:S01]  /*0470*/  LDC.64 R8, c[0x0][0x388] ;  /* 0x0000e200ff087b82 */ /* 0x000e220000000a00 */
[----:B------:R-:W-:Y:S01]  /*0480*/  MOV R0, 0x8 ;  /* 0x0000000800007802 */ /* 0x000fe20000000f00 */
[----:B------:R-:W1:Y:S01]  /*0490*/  LDCU.64 UR4, c[0x4][URZ] ;  /* 0x01000000ff0477ac */ /* 0x000e620008000a00 */
[----:B0-----:R0:W-:Y:S04]  /*04a0*/  REDG.E.ADD.F64.RN.STRONG.GPU desc[UR36][R8.64], R2 ;  /* 0x00000002080079a6 */ /* 0x0011e8000c12ff24 */
[----:B------:R-:W2:Y:S01]  /*04b0*/  LDG.E.64 R10, desc[UR36][R8.64] ;  /* 0x00000024080a7981 */ /* 0x000ea2000c1e1b00 */
[----:B------:R0:W3:Y:S01]  /*04c0*/  LDC.64 R12, c[0x4][R0] ;  /* 0x01000000000c7b82 */ /* 0x0000e20000000a00 */
[----:B-1----:R-:W-:Y:S01]  /*04d0*/  MOV R4, UR4 ;  /* 0x0000000400047c02 */ /* 0x002fe20008000f00 */
[----:B------:R-:W-:Y:S01]  /*04e0*/  IMAD.U32 R5, RZ, RZ, UR5 ;  /* 0x00000005ff057e24 */ /* 0x000fe2000f8e00ff */
[----:B--23--:R0:W-:Y:S06]  /*04f0*/  STL.64 [R1], R10 ;  /* 0x0000000a01007387 */ /* 0x00c1ec0000100a00 */
[----:B------:R-:W-:-:S07]  /*0500*/  LEPC R20, `(.L_x_12) ;  /* 0x000000001014794e */ /* 0x000fce0000000000 */
[----:B0-----:R-:W-:Y:S05]  /*0510*/  CALL.ABS.NOINC R12 ;  /* 0x000000000c007343 */ /* 0x001fea0003c00000 */
.L_x_12:
[----:B------:R-:W-:Y:S05]  /*0520*/  WARPSYNC.ALL ;  /* 0x0000000000007948 */ /* 0x000fea0003800000 */
[----:B------:R-:W-:Y:S06]  /*0530*/  BAR.SYNC.DEFER_BLOCKING 0x0 ;  /* 0x0000000000007b1d */ /* 0x000fec0000010000 */
[----:B------:R-:W-:Y:S05]  /*0540*/  EXIT ;  /* 0x000000000000794d */ /* 0x000fea0003800000 */
        .weak           $__internal_1_$__cuda_sm20_dsqrt_rn_f64_mediumpath_v1
        .type           $__internal_1_$__cuda_sm20_dsqrt_rn_f64_mediumpath_v1,@function
        .size           $__internal_1_$__cuda_sm20_dsqrt_rn_f64_mediumpath_v1,(.L_x_30 - $__internal_1_$__cuda_sm20_dsqrt_rn_f64_mediumpath_v1)
$__internal_1_$__cuda_sm20_dsqrt_rn_f64_mediumpath_v1:
[----:B------:R-:W-:Y:S01]  /*0550*/  ISETP.GE.U32.AND P0, PT, R8, -0x3400000, PT ;  /* 0xfcc000000800780c */ /* 0x000fe20003f06070 */
[----:B------:R-:W-:-:S12]  /*0560*/  IMAD.MOV.U32 R11, RZ, RZ, R17 ;  /* 0x000000ffff0b7224 */ /* 0x000fd800078e0011 */
[----:B------:R-:W-:Y:S05]  /*0570*/  @!P0 BRA `(.L_x_14) ;  /* 0x0000000000208947 */ /* 0x000fea0003800000 */
[----:B------:R-:W-:-:S10]  /*0580*/  DFMA.RM R10, R14, R10, R12 ;  /* 0x0000000a0e0a722b */ /* 0x000fd4000000400c */
[----:B------:R-:W-:-:S05]  /*0590*/  IADD3 R2, P0, PT, R10, 0x1, RZ ;  /* 0x000000010a027810 */ /* 0x000fca0007f1e0ff */
[----:B------:R-:W-:-:S06]  /*05a0*/  IMAD.X R3, RZ, RZ, R11, P0 ;  /* 0x000000ffff037224 */ /* 0x000fcc00000e060b */
[----:B------:R-:W-:-:S08]  /*05b0*/  DFMA.RP R4, -R10, R2, R4 ;  /* 0x000000020a04722b */ /* 0x000fd00000008104 */
[----:B------:R-:W-:-:S06]  /*05c0*/  DSETP.GT.AND P0, PT, R4, RZ, PT ;  /* 0x000000ff0400722a */ /* 0x000fcc0003f04000 */
[----:B------:R-:W-:Y:S02]  /*05d0*/  FSEL R2, R2, R10, P0 ;  /* 0x0000000a02027208 */ /* 0x000fe40000000000 */
[----:B------:R-:W-:Y:S01]  /*05e0*/  FSEL R3, R3, R11, P0 ;  /* 0x0000000b03037208 */ /* 0x000fe20000000000 */
[----:B------:R-:W-:Y:S06]  /*05f0*/  BRA `(.L_x_15) ;  /* 0x0000000000647947 */ /* 0x000fec0003800000 */
.L_x_14:
[----:B------:R-:W-:-:S14]  /*0600*/  DSETP.NE.AND P0, PT, R4, RZ, PT ;  /* 0x000000ff0400722a */ /* 0x000fdc0003f05000 */
[----:B------:R-:W-:Y:S05]  /*0610*/  @!P0 BRA `(.L_x_16) ;  /* 0x0000000000588947 */ /* 0x000fea0003800000 */
[----:B------:R-:W-:-:S13]  /*0620*/  ISETP.GE.AND P0, PT, R5, RZ, PT ;  /* 0x000000ff0500720c */ /* 0x000fda0003f06270 */
[----:B------:R-:W-:Y:S01]  /*0630*/  @!P0 MOV R2, 0x0 ;  /* 0x0000000000028802 */ /* 0x000fe20000000f00 */
[----:B------:R-:W-:Y:S01]  /*0640*/  @!P0 IMAD.MOV.U32 R3, RZ, RZ, -0x80000 ;  /* 0xfff80000ff038424 */ /* 0x000fe200078e00ff */
[----:B------:R-:W-:Y:S06]  /*0650*/  @!P0 BRA `(.L_x_15) ;  /* 0x00000000004c8947 */ /* 0x000fec0003800000 */
[----:B------:R-:W-:-:S13]  /*0660*/  ISETP.GT.AND P0, PT, R5, 0x7fefffff, PT ;  /* 0x7fefffff0500780c */ /* 0x000fda0003f04270 */
[----:B------:R-:W-:Y:S05]  /*0670*/  @P0 BRA `(.L_x_16) ;  /* 0x0000000000400947 */ /* 0x000fea0003800000 */
[----:B------:R-:W-:Y:S01]  /*0680*/  DMUL R4, R4, 8.11296384146066816958e+31 ;  /* 0x4690000004047828 */ /* 0x000fe20000000000 */
[----:B------:R-:W-:Y:S01]  /*0690*/  IMAD.MOV.U32 R2, RZ, RZ, RZ ;  /* 0x000000ffff027224 */ /* 0x000fe200078e00ff */
[----:B------:R-:W-:Y:S01]  /*06a0*/  MOV R11, 0x3fd80000 ;  /* 0x3fd80000000b7802 */ /* 0x000fe20000000f00 */
[----:B------:R-:W-:-:S03]  /*06b0*/  IMAD.MOV.U32 R10, RZ, RZ, 0x0 ;  /* 0x00000000ff0a7424 */ /* 0x000fc600078e00ff */
[----:B------:R-:W0:Y:S02]  /*06c0*/  MUFU.RSQ64H R3, R5 ;  /* 0x0000000500037308 */ /* 0x000e240000001c00 */
[----:B0-----:R-:W-:-:S08]  /*06d0*/  DMUL R8, R2, R2 ;  /* 0x0000000202087228 */ /* 0x001fd00000000000 */
[----:B------:R-:W-:-:S08]  /*06e0*/  DFMA R8, R4, -R8, 1 ;  /* 0x3ff000000408742b */ /* 0x000fd00000000808 */
[----:B------:R-:W-:Y:S02]  /*06f0*/  DFMA R10, R8, R10, 0.5 ;  /* 0x3fe00000080a742b */ /* 0x000fe4000000000a */
[----:B------:R-:W-:-:S08]  /*0700*/  DMUL R8, R2, R8 ;  /* 0x0000000802087228 */ /* 0x000fd00000000000 */
[----:B------:R-:W-:-:S08]  /*0710*/  DFMA R8, R10, R8, R2 ;  /* 0x000000080a08722b */ /* 0x000fd00000000002 */
[----:B------:R-:W-:Y:S02]  /*0720*/  DMUL R2, R4, R8 ;  /* 0x0000000804027228 */ /* 0x000fe40000000000 */
[----:B------:R-:W-:-:S06]  /*0730*/  VIADD R9, R9, 0xfff00000 ;  /* 0xfff0000009097836 */ /* 0x000fcc0000000000 */
[----:B------:R-:W-:-:S08]  /*0740*/  DFMA R10, R2, -R2, R4 ;  /* 0x80000002020a722b */ /* 0x000fd00000000004 */
[----:B------:R-:W-:-:S10]  /*0750*/  DFMA R2, R8, R10, R2 ;  /* 0x0000000a0802722b */ /* 0x000fd40000000002 */
[----:B------:R-:W-:Y:S01]  /*0760*/  VIADD R3, R3, 0xfcb00000 ;  /* 0xfcb0000003037836 */ /* 0x000fe20000000000 */
[----:B------:R-:W-:Y:S06]  /*0770*/  BRA `(.L_x_15) ;  /* 0x0000000000047947 */ /* 0x000fec0003800000 */
.L_x_16:
[----:B------:R-:W-:-:S11]  /*0780*/  DADD R2, R4, R4 ;  /* 0x0000000004027229 */ /* 0x000fd60000000004 */
.L_x_15:
[----:B------:R-:W-:Y:S01]  /*0790*/  IMAD.MOV.U32 R4, RZ, RZ, R2 ;  /* 0x000000ffff047224 */ /* 0x000fe200078e0002 */
[----:B------:R-:W-:Y:S01]  /*07a0*/  MOV R5, R3 ;  /* 0x0000000300057202 */ /* 0x000fe20000000f00 */
[----:B------:R-:W-:Y:S02]  /*07b0*/  IMAD.MOV.U32 R2, RZ, RZ, R0 ;  /* 0x000000ffff027224 */ /* 0x000fe400078e0000 */
[----:B------:R-:W-:-:S04]  /*07c0*/  IMAD.MOV.U32 R3, RZ, RZ, 0x0 ;  /* 0x00000000ff037424 */ /* 0x000fc800078e00ff */
[----:B------:R-:W-:Y:S05]  /*07d0*/  RET.REL.NODEC R2 `(_Z11vecNorm_GPUPdS_i) ;  /* 0xfffffff802087950 */ /* 0x000fea0003c3ffff */
.L_x_17:
        /* <DEDUP_REMOVED lines=10> */
.L_x_30:


//--------------------- .text._Z13matMulVec_GPUPdS_S_i --------------------------
	.section	.text._Z13matMulVec_GPUPdS_S_i,"ax",@progbits
	.align	128
        .global         _Z13matMulVec_GPUPdS_S_i
        .type           _Z13matMulVec_GPUPdS_S_i,@function
        .size           _Z13matMulVec_GPUPdS_S_i,(.L_x_33 - _Z13matMulVec_GPUPdS_S_i)
        .other          _Z13matMulVec_GPUPdS_S_i,@"STO_CUDA_ENTRY STV_DEFAULT"
_Z13matMulVec_GPUPdS_S_i:
.text._Z13matMulVec_GPUPdS_S_i:
[----:B------:R-:W-:Y:S01]  /*0000*/  LDC R1, c[0x0][0x37c] ;  /* 0x0000df00ff017b82 */ /* 0x000fe20000000800 */
[----:B------:R-:W0:Y:S01]  /*0010*/  S2R R5, SR_TID.Y ;  /* 0x0000000000057919 */ /* 0x000e220000002200 */
[----:B------:R-:W1:Y:S06]  /*0020*/  LDCU UR5, c[0x0][0x360] ;  /* 0x00006c00ff0577ac */ /* 0x000e6c0008000800 */
[----:B------:R-:W0:Y:S01]  /*0030*/  S2UR UR6, SR_CTAID.Y ;  /* 0x00000000000679c3 */ /* 0x000e220000002600 */
[----:B------:R-:W-:Y:S01]  /*0040*/  BSSY.RECONVERGENT B0, `(.L_x_18) ;  /* 0x00000bb000007945 */ /* 0x000fe20003800200 */
[----:B------:R-:W2:Y:S01]  /*0050*/  S2R R4, SR_TID.X ;  /* 0x0000000000047919 */ /* 0x000ea20000002100 */
[----:B------:R-:W3:Y:S01]  /*0060*/  LDCU UR9, c[0x0][0x398] ;  /* 0x00007300ff0977ac */ /* 0x000ee20008000800 */
[----:B------:R-:W4:Y:S04]  /*0070*/  LDCU.64 UR10, c[0x0][0x358] ;  /* 0x00006b00ff0a77ac */ /* 0x000f280008000a00 */
[----:B------:R-:W0:Y:S08]  /*0080*/  LDC R0, c[0x0][0x364] ;  /* 0x0000d900ff007b82 */ /* 0x000e300000000800 */
[----:B------:R-:W1:Y:S08]  /*0090*/  S2UR UR4, SR_CTAID.X ;  /* 0x00000000000479c3 */ /* 0x000e700000002500 */
[----:B------:R-:W5:Y:S01]  /*00a0*/  LDC.64 R2, c[0x0][0x390] ;  /* 0x0000e400ff027b82 */ /* 0x000f620000000a00 */
[----:B0-----:R-:W-:-:S02]  /*00b0*/  IMAD R0, R0, UR6, R5 ;  /* 0x0000000600007c24 */ /* 0x001fc4000f8e0205 */
[----:B--2---:R-:W-:-:S03]  /*00c0*/  IMAD.MOV R4, RZ, RZ, -R4 ;  /* 0x000000ffff047224 */ /* 0x004fc600078e0a04 */
[----:B---3--:R-:W-:Y:S01]  /*00d0*/  ISETP.GE.AND P0, PT, R0, UR9, PT ;  /* 0x0000000900007c0c */ /* 0x008fe2000bf06270 */
[----:B-1----:R-:W-:-:S06]  /*00e0*/  UIMAD UR4, UR4, UR5, URZ ;  /* 0x00000005040472a4 */ /* 0x002fcc000f8e02ff */
[----:B------:R-:W-:Y:S01]  /*00f0*/  ISETP.EQ.AND P0, PT, R4, UR4, !P0 ;  /* 0x0000000404007c0c */ /* 0x000fe2000c702270 */
[----:B-----5:R-:W-:-:S12]  /*0100*/  IMAD.WIDE.U32 R2, R0, 0x8, R2 ;  /* 0x0000000800027825 */ /* 0x020fd800078e0002 */
[----:B----4-:R-:W-:Y:S05]  /*0110*/  @!P0 BRA `(.L_x_19) ;  /* 0x0000000800b48947 */ /* 0x010fea0003800000 */
[----:B------:R-:W-:Y:S02]  /*0120*/  UISETP.GE.U32.AND UP1, UPT, UR9, 0x10, UPT ;  /* 0x000000100900788c */ /* 0x000fe4000bf26070 */
[----:B------:R-:W-:Y:S01]  /*0130*/  IMAD R4, R0, UR9, RZ ;  /* 0x0000000900047c24 */ /* 0x000fe2000f8e02ff */
[----:B------:R-:W-:Y:S01]  /*0140*/  ULOP3.LUT UR6, UR9, 0xf, URZ, 0xc0, !UPT ;  /* 0x0000000f09067892 */ /* 0x000fe2000f8ec0ff */
[----:B------:R-:W-:Y:S01]  /*0150*/  IMAD.MOV.U32 R5, RZ, RZ, RZ ;  /* 0x000000ffff057224 */ /* 0x000fe200078e00ff */
[----:B------:R-:W-:Y:S02]  /*0160*/  CS2R R10, SRZ ;  /* 0x00000000000a7805 */ /* 0x000fe4000001ff00 */
[----:B------:R-:W-:Y:S02]  /*0170*/  UISETP.NE.AND UP0, UPT, UR6, URZ, UPT ;  /* 0x000000ff0600728c */ /* 0x000fe4000bf05270 */
[----:B------:R-:W-:Y:S09]  /*0180*/  BRA.U !UP1, `(.L_x_20) ;  /* 0x0000000509207547 */ /* 0x000ff2000b800000 */
[----:B------:R-:W0:Y:S01]  /*0190*/  LDC.64 R6, c[0x0][0x380] ;  /* 0x0000e000ff067b82 */ /* 0x000e220000000a00 */
[----:B------:R-:W1:Y:S01]  /*01a0*/  LDCU.64 UR4, c[0x0][0x388] ;  /* 0x00007100ff0477ac */ /* 0x000e620008000a00 */
[----:B------:R-:W-:Y:S01]  /*01b0*/  CS2R R10, SRZ ;  /* 0x00000000000a7805 */ /* 0x000fe2000001ff00 */
[----:B------:R-:W-:-:S04]  /*01c0*/  ULOP3.LUT UR7, UR9, 0x7ffffff0, URZ, 0xc0, !UPT ;  /* 0x7ffffff009077892 */ /* 0x000fc8000f8ec0ff */
[----:B------:R-:W-:Y:S02]  /*01d0*/  UIADD3 UR8, UPT, UPT, -UR7, URZ, URZ ;  /* 0x000000ff07087290 */ /* 0x000fe4000fffe1ff */
[----:B------:R-:W-:Y:S01]  /*01e0*/  IMAD.U32 R5, RZ, RZ, UR7 ;  /* 0x00000007ff057e24 */ /* 0x000fe2000f8e00ff */
[----:B-1----:R-:W-:-:S04]  /*01f0*/  UIADD3 UR4, UP1, UPT, UR4, 0x40, URZ ;  /* 0x0000004004047890 */ /* 0x002fc8000ff3e0ff */
[----:B------:R-:W-:Y:S01]  /*0200*/  UIADD3.X UR5, UPT, UPT, URZ, UR5, URZ, UP1, !UPT ;  /* 0x00000005ff057290 */ /* 0x000fe20008ffe4ff */
[----:B0-----:R-:W-:Y:S01]  /*0210*/  IMAD.WIDE.U32 R6, R4, 0x8, R6 ;  /* 0x0000000804067825 */ /* 0x001fe200078e0006 */
[----:B------:R-:W-:Y:S02]  /*0220*/  MOV R12, UR4 ;  /* 0x00000004000c7c02 */ /* 0x000fe40008000f00 */
[----:B------:R-:W-:Y:S02]  /*0230*/  IADD3 R18, P1, PT, R6, 0x40, RZ ;  /* 0x0000004006127810 */ /* 0x000fe40007f3e0ff */
[----:B------:R-:W-:Y:S02]  /*0240*/  IMAD.U32 R13, RZ, RZ, UR5 ;  /* 0x00000005ff0d7e24 */ /* 0x000fe4000f8e00ff */
[----:B------:R-:W-:-:S09]  /*0250*/  IADD3.X R19, PT, PT, RZ, R7, RZ, P1, !PT ;  /* 0x00000007ff137210 */ /* 0x000fd20000ffe4ff */
.L_x_21:
[----:B------:R-:W-:Y:S01]  /*0260*/  MOV R6, R18 ;  /* 0x0000001200067202 */ /* 0x000fe20000000f00 */
[----:B------:R-:W-:Y:S01]  /*0270*/  IMAD.MOV.U32 R7, RZ, RZ, R19 ;  /* 0x000000ffff077224 */ /* 0x000fe200078e0013 */
[----:B------:R-:W-:Y:S01]  /*0280*/  MOV R8, R12 ;  /* 0x0000000c00087202 */ /* 0x000fe20000000f00 */
[----:B------:R-:W-:-:S03]  /*0290*/  IMAD.MOV.U32 R9, RZ, RZ, R13 ;  /* 0x000000ffff097224 */ /* 0x000fc600078e000d */
[----:B------:R-:W2:Y:S04]  /*02a0*/  LDG.E.64 R14, desc[UR10][R6.64+-0x40] ;  /* 0xffffc00a060e7981 */ /* 0x000ea8000c1e1b00 */
[----:B------:R-:W2:Y:S04]  /*02b0*/  LDG.E.64 R16, desc[UR10][R8.64+-0x40] ;  /* 0xffffc00a08107981 */ /* 0x000ea8000c1e1b00 */
[----:B------:R-:W3:Y:S04]  /*02c0*/  LDG.E.64 R12, desc[UR10][R6.64+-0x38] ;  /* 0xffffc80a060c7981 */ /* 0x000ee8000c1e1b00 */
[----:B------:R-:W3:Y:S04]  /*02d0*/  LDG.E.64 R22, desc[UR10][R8.64+-0x38] ;  /* 0xffffc80a08167981 */ /* 0x000ee8000c1e1b00 */
[----:B------:R-:W4:Y:S04]  /*02e0*/  LDG.E.64 R18, desc[UR10][R6.64+-0x30] ;  /* 0xffffd00a06127981 */ /* 0x000f28000c1e1b00 */
[----:B------:R-:W4:Y:S01]  /*02f0*/  LDG.E.64 R20, desc[UR10][R8.64+-0x30] ;  /* 0xffffd00a08147981 */ /* 0x000f22000c1e1b00 */
[----:B--2---:R-:W-:-:S03]  /*0300*/  DFMA R10, R14, R16, R10 ;  /* 0x000000100e0a722b */ /* 0x004fc6000000000a */
[----:B------:R-:W2:Y:S04]  /*0310*/  LDG.E.64 R14, desc[UR10][R6.64+-0x28] ;  /* 0xffffd80a060e7981 */ /* 0x000ea8000c1e1b00 */
[----:B------:R-:W2:Y:S01]  /*0320*/  LDG.E.64 R16, desc[UR10][R8.64+-0x28] ;  /* 0xffffd80a08107981 */ /* 0x000ea2000c1e1b00 */
[----:B---3--:R-:W-:-:S03]  /*0330*/  DFMA R22, R12, R22, R10 ;  /* 0x000000160c16722b */ /* 0x008fc6000000000a */
[----:B------:R-:W3:Y:S04]  /*0340*/  LDG.E.64 R10, desc[UR10][R6.64+-0x20] ;  /* 0xffffe00a060a7981 */ /* 0x000ee8000c1e1b00 */
[----:B------:R-:W3:Y:S01]  /*0350*/  LDG.E.64 R12, desc[UR10][R8.64+-0x20] ;  /* 0xffffe00a080c7981 */ /* 0x000ee2000c1e1b00 */
[----:B----4-:R-:W-:-:S03]  /*0360*/  DFMA R22, R18, R20, R22 ;  /* 0x000000141216722b */ /* 0x010fc60000000016 */
        /* <DEDUP_REMOVED lines=32> */
[----:B------:R-:W-:Y:S01]  /*0570*/  UIADD3 UR8, UPT, UPT, UR8, 0x10, URZ ;  /* 0x0000001008087890 */ /* 0x000fe2000fffe0ff */
[----:B---3--:R-:W-:Y:S01]  /*0580*/  DFMA R10, R10, R12, R22 ;  /* 0x0000000c0a0a722b */ /* 0x008fe20000000016 */
[----:B------:R-:W-:Y:S02]  /*0590*/  IADD3 R12, P2, PT, R8, 0x80, RZ ;  /* 0x00000080080c7810 */ /* 0x000fe40007f5e0ff */
[----:B------:R-:W-:-:S03]  /*05a0*/  UISETP.NE.AND UP1, UPT, UR8, URZ, UPT ;  /* 0x000000ff0800728c */ /* 0x000fc6000bf25270 */
[----:B------:R-:W-:Y:S02]  /*05b0*/  IMAD.X R13, RZ, RZ, R9, P2 ;  /* 0x000000ffff0d7224 */ /* 0x000fe400010e0609 */
[----:B----4-:R-:W-:Y:S01]  /*05c0*/  DFMA R10, R18, R20, R10 ;  /* 0x00000014120a722b */ /* 0x010fe2000000000a */
[----:B------:R-:W-:-:S04]  /*05d0*/  IADD3 R18, P1, PT, R6, 0x80, RZ ;  /* 0x0000008006127810 */ /* 0x000fc80007f3e0ff */
[----:B------:R-:W-:-:S03]  /*05e0*/  IADD3.X R19, PT, PT, RZ, R7, RZ, P1, !PT ;  /* 0x00000007ff137210 */ /* 0x000fc60000ffe4ff */
[----:B--2---:R-:W-:Y:S01]  /*05f0*/  DFMA R10, R16, R14, R10 ;  /* 0x0000000e100a722b */ /* 0x004fe2000000000a */
[----:B------:R-:W-:Y:S10]  /*0600*/  BRA.U UP1, `(.L_x_21) ;  /* 0xfffffffd01147547 */ /* 0x000ff4000b83ffff */
.L_x_20:
[----:B------:R-:W-:Y:S05]  /*0610*/  BRA.U !UP0, `(.L_x_22) ;  /* 0x0000000508707547 */ /* 0x000fea000b800000 */
[----:B------:R-:W-:Y:S02]  /*0620*/  UISETP.GE.U32.AND UP0, UPT, UR6, 0x8, UPT ;  /* 0x000000080600788c */ /* 0x000fe4000bf06070 */
[----:B------:R-:W-:-:S04]  /*0630*/  ULOP3.LUT UR5, UR9, 0x7, URZ, 0xc0, !UPT ;  /* 0x0000000709057892 */ /* 0x000fc8000f8ec0ff */
[----:B------:R-:W-:-:S03]  /*0640*/  UISETP.NE.AND UP1, UPT, UR5, URZ, UPT ;  /* 0x000000ff0500728c */ /* 0x000fc6000bf25270 */
[----:B------:R-:W-:Y:S08]  /*0650*/  BRA.U !UP0, `(.L_x_23) ;  /* 0x00000001088c7547 */ /* 0x000ff0000b800000 */
[----:B------:R-:W0:Y:S01]  /*0660*/  LDC.64 R20, c[0x0][0x380] ;  /* 0x0000e000ff147b82 */ /* 0x000e220000000a00 */
[----:B------:R-:W-:Y:S01]  /*0670*/  IADD3 R7, PT, PT, R4, R5, RZ ;  /* 0x0000000504077210 */ /* 0x000fe20007ffe0ff */
[----:B------:R-:W1:Y:S06]  /*0680*/  LDCU.64 UR6, c[0x0][0x380] ;  /* 0x00007000ff0677ac */ /* 0x000e6c0008000a00 */
[----:B------:R-:W2:Y:S01]  /*0690*/  LDC.64 R8, c[0x0][0x388] ;  /* 0x0000e200ff087b82 */ /* 0x000ea20000000a00 */
[----:B0-----:R-:W-:-:S06]  /*06a0*/  IMAD.WIDE.U32 R20, R7, 0x8, R20 ;  /* 0x0000000807147825 */ /* 0x001fcc00078e0014 */
[----:B------:R-:W3:Y:S01]  /*06b0*/  LDG.E.64 R20, desc[UR10][R20.64] ;  /* 0x0000000a14147981 */ /* 0x000ee2000c1e1b00 */
[----:B--2---:R-:W-:-:S05]  /*06c0*/  IMAD.WIDE.U32 R8, R5, 0x8, R8 ;  /* 0x0000000805087825 */ /* 0x004fca00078e0008 */
[----:B------:R-:W3:Y:S01]  /*06d0*/  LDG.E.64 R18, desc[UR10][R8.64] ;  /* 0x0000000a08127981 */ /* 0x000ee2000c1e1b00 */
[----:B------:R-:W-:-:S03]  /*06e0*/  IADD3 R7, P1, PT, R4, R5, RZ ;  /* 0x0000000504077210 */ /* 0x000fc60007f3e0ff */
[----:B------:R-:W2:Y:S02]  /*06f0*/  LDG.E.64 R14, desc[UR10][R8.64+0x10] ;  /* 0x0000100a080e7981 */ /* 0x000ea4000c1e1b00 */
[----:B------:R-:W-:Y:S01]  /*0700*/  IMAD.X R12, RZ, RZ, RZ, P1 ;  /* 0x000000ffff0c7224 */ /* 0x000fe200008e06ff */
[C---:B-1----:R-:W-:Y:S01]  /*0710*/  LEA R6, P1, R7.reuse, UR6, 0x3 ;  /* 0x0000000607067c11 */ /* 0x042fe2000f8218ff */
[----:B------:R-:W4:Y:S03]  /*0720*/  LDG.E.64 R24, desc[UR10][R8.64+0x38] ;  /* 0x0000380a08187981 */ /* 0x000f26000c1e1b00 */
[----:B------:R-:W-:Y:S02]  /*0730*/  LEA.HI.X R7, R7, UR7, R12, 0x3, P1 ;  /* 0x0000000707077c11 */ /* 0x000fe400088f1c0c */
[----:B------:R-:W5:Y:S04]  /*0740*/  LDG.E.64 R12, desc[UR10][R8.64+0x8] ;  /* 0x0000080a080c7981 */ /* 0x000f68000c1e1b00 */
[----:B------:R-:W5:Y:S04]  /*0750*/  LDG.E.64 R22, desc[UR10][R6.64+0x8] ;  /* 0x0000080a06167981 */ /* 0x000f68000c1e1b00 */
[----:B------:R-:W2:Y:S04]  /*0760*/  LDG.E.64 R16, desc[UR10][R6.64+0x10] ;  /* 0x0000100a06107981 */ /* 0x000ea8000c1e1b00 */
[----:B------:R-:W4:Y:S01]  /*0770*/  LDG.E.64 R26, desc[UR10][R6.64+0x38] ;  /* 0x0000380a061a7981 */ /* 0x000f22000c1e1b00 */
[----:B---3--:R-:W-:-:S03]  /*0780*/  DFMA R10, R20, R18, R10 ;  /* 0x00000012140a722b */ /* 0x008fc6000000000a */
[----:B------:R-:W3:Y:S04]  /*0790*/  LDG.E.64 R18, desc[UR10][R8.64+0x18] ;  /* 0x0000180a08127981 */ /* 0x000ee8000c1e1b00 */
[----:B------:R-:W3:Y:S01]  /*07a0*/  LDG.E.64 R20, desc[UR10][R6.64+0x18] ;  /* 0x0000180a06147981 */ /* 0x000ee2000c1e1b00 */
[----:B-----5:R-:W-:-:S03]  /*07b0*/  DFMA R22, R22, R12, R10 ;  /* 0x0000000c1616722b */ /* 0x020fc6000000000a */
[----:B------:R-:W5:Y:S04]  /*07c0*/  LDG.E.64 R12, desc[UR10][R8.64+0x20] ;  /* 0x0000200a080c7981 */ /* 0x000f68000c1e1b00 */
[----:B------:R-:W5:Y:S01]  /*07d0*/  LDG.E.64 R10, desc[UR10][R6.64+0x20] ;  /* 0x0000200a060a7981 */ /* 0x000f62000c1e1b00 */
[----:B--2---:R-:W-:-:S03]  /*07e0*/  DFMA R22, R16, R14, R22 ;  /* 0x0000000e1016722b */ /* 0x004fc60000000016 */
[----:B------:R-:W2:Y:S04]  /*07f0*/  LDG.E.64 R16, desc[UR10][R8.64+0x28] ;  /* 0x0000280a08107981 */ /* 0x000ea8000c1e1b00 */
[----:B------:R-:W2:Y:S01]  /*0800*/  LDG.E.64 R14, desc[UR10][R6.64+0x28] ;  /* 0x0000280a060e7981 */ /* 0x000ea2000c1e1b00 */
[----:B---3--:R-:W-:-:S03]  /*0810*/  DFMA R22, R20, R18, R22 ;  /* 0x000000121416722b */ /* 0x008fc60000000016 */
[----:B------:R-:W3:Y:S04]  /*0820*/  LDG.E.64 R20, desc[UR10][R8.64+0x30] ;  /* 0x0000300a08147981 */ /* 0x000ee8000c1e1b00 */
[----:B------:R-:W3:Y:S01]  /*0830*/  LDG.E.64 R18, desc[UR10][R6.64+0x30] ;  /* 0x0000300a06127981 */ /* 0x000ee2000c1e1b00 */
[----:B-----5:R-:W-:-:S08]  /*0840*/  DFMA R10, R10, R12, R22 ;  /* 0x0000000c0a0a722b */ /* 0x020fd00000000016 */
[----:B--2---:R-:W-:Y:S01]  /*0850*/  DFMA R10, R14, R16, R10 ;  /* 0x000000100e0a722b */ /* 0x004fe2000000000a */
[----:B------:R-:W-:-:S07]  /*0860*/  IADD3 R5, PT, PT, R5, 0x8, RZ ;  /* 0x0000000805057810 */ /* 0x000fce0007ffe0ff */
[----:B---3--:R-:W-:-:S08]  /*0870*/  DFMA R10, R18, R20, R10 ;  /* 0x00000014120a722b */ /* 0x008fd0000000000a */
[----:B----4-:R-:W-:-:S11]  /*0880*/  DFMA R10, R26, R24, R10 ;  /* 0x000000181a0a722b */ /* 0x010fd6000000000a */
.L_x_23:
[----:B------:R-:W-:Y:S05]  /*0890*/  BRA.U !UP1, `(.L_x_22) ;  /* 0x0000000109d07547 */ /* 0x000fea000b800000 */
[----:B------:R-:W-:Y:S02]  /*08a0*/  UISETP.GE.U32.AND UP0, UPT, UR5, 0x4, UPT ;  /* 0x000000040500788c */ /* 0x000fe4000bf06070 */
[----:B------:R-:W-:-:S04]  /*08b0*/  ULOP3.LUT UR4, UR9, 0x3, URZ, 0xc0, !UPT ;  /* 0x0000000309047892 */ /* 0x000fc8000f8ec0ff */
[----:B------:R-:W-:-:S03]  /*08c0*/  UISETP.NE.AND UP1, UPT, UR4, URZ, UPT ;  /* 0x000000ff0400728c */ /* 0x000fc6000bf25270 */
[----:B------:R-:W-:Y:S08]  /*08d0*/  BRA.U !UP0, `(.L_x_24) ;  /* 0x00000001085c7547 */ /* 0x000ff0000b800000 */
[----:B------:R-:W0:Y:S01]  /*08e0*/  LDC.64 R6, c[0x0][0x380] ;  /* 0x0000e000ff067b82 */ /* 0x000e220000000a00 */
[----:B------:R-:W1:Y:S01]  /*08f0*/  LDCU.64 UR6, c[0x0][0x380] ;  /* 0x00007000ff0677ac */ /* 0x000e620008000a00 */
[C---:B------:R-:W-:Y:S01]  /*0900*/  IMAD.IADD R9, R4.reuse, 0x1, R5 ;  /* 0x0000000104097824 */ /* 0x040fe200078e0205 */
[----:B------:R-:W-:-:S04]  /*0910*/  IADD3 R12, P1, PT, R4, R5, RZ ;  /* 0x00000005040c7210 */ /* 0x000fc80007f3e0ff */
[----:B------:R-:W-:Y:S01]  /*0920*/  IADD3.X R13, PT, PT, RZ, RZ, RZ, P1, !PT ;  /* 0x000000ffff0d7210 */ /* 0x000fe20000ffe4ff */
[----:B------:R-:W2:Y:S01]  /*0930*/  LDC.64 R26, c[0x0][0x388] ;  /* 0x0000e200ff1a7b82 */ /* 0x000ea20000000a00 */
[----:B-1----:R-:W-:Y:S01]  /*0940*/  LEA R20, P1, R12, UR6, 0x3 ;  /* 0x000000060c147c11 */ /* 0x002fe2000f8218ff */
[----:B0-----:R-:W-:-:S04]  /*0950*/  IMAD.WIDE.U32 R6, R9, 0x8, R6 ;  /* 0x0000000809067825 */ /* 0x001fc800078e0006 */
[----:B--2---:R-:W-:Y:S02]  /*0960*/  IMAD.WIDE.U32 R26, R5, 0x8, R26 ;  /* 0x00000008051a7825 */ /* 0x004fe400078e001a */
[----:B------:R-:W2:Y:S01]  /*0970*/  LDG.E.64 R6, desc[UR10][R6.64] ;  /* 0x0000000a06067981 */ /* 0x000ea2000c1e1b00 */
[----:B------:R-:W-:-:S03]  /*0980*/  LEA.HI.X R21, R12, UR7, R13, 0x3, P1 ;  /* 0x000000070c157c11 */ /* 0x000fc600088f1c0d */
[----:B------:R-:W2:Y:S04]  /*0990*/  LDG.E.64 R8, desc[UR10][R26.64] ;  /* 0x0000000a1a087981 */ /* 0x000ea8000c1e1b00 */
[----:B------:R-:W3:Y:S04]  /*09a0*/  LDG.E.64 R12, desc[UR10][R26.64+0x8] ;  /* 0x0000080a1a0c7981 */ /* 0x000ee8000c1e1b00 */
[----:B------:R-:W3:Y:S04]  /*09b0*/  LDG.E.64 R14, desc[UR10][R20.64+0x8] ;  /* 0x0000080a140e7981 */ /* 0x000ee8000c1e1b00 */
[----:B------:R-:W4:Y:S04]  /*09c0*/  LDG.E.64 R16, desc[UR10][R26.64+0x10] ;  /* 0x0000100a1a107981 */ /* 0x000f28000c1e1b00 */
[----:B------:R-:W4:Y:S04]  /*09d0*/  LDG.E.64 R18, desc[UR10][R20.64+0x10] ;  /* 0x0000100a14127981 */ /* 0x000f28000c1e1b00 */
[----:B------:R-:W5:Y:S04]  /*09e0*/  LDG.E.64 R22, desc[UR10][R26.64+0x18] ;  /* 0x0000180a1a167981 */ /* 0x000f68000c1e1b00 */
[----:B------:R-:W5:Y:S01]  /*09f0*/  LDG.E.64 R24, desc[UR10][R20.64+0x18] ;  /* 0x0000180a14187981 */ /* 0x000f62000c1e1b00 */
[----:B------:R-:W-:Y:S01]  /*0a00*/  VIADD R5, R5, 0x4 ;  /* 0x0000000405057836 */ /* 0x000fe20000000000 */
[----:B--2---:R-:W-:-:S08]  /*0a10*/  DFMA R8, R6, R8, R10 ;  /* 0x000000080608722b */ /* 0x004fd0000000000a */
[----:B---3--:R-:W-:-:S08]  /*0a20*/  DFMA R8, R14, R12, R8 ;  /* 0x0000000c0e08722b */ /* 0x008fd00000000008 */
[----:B----4-:R-:W-:-:S08]  /*0a30*/  DFMA R8, R18, R16, R8 ;  /* 0x000000101208722b */ /* 0x010fd00000000008 */
[----:B-----5:R-:W-:-:S11]  /*0a40*/  DFMA R10, R24, R22, R8 ;  /* 0x00000016180a722b */ /* 0x020fd60000000008 */
.L_x_24:
[----:B------:R-:W-:Y:S05]  /*0a50*/  BRA.U !UP1, `(.L_x_22) ;  /* 0x0000000109607547 */ /* 0x000fea000b800000 */
[----:B------:R-:W0:Y:S01]  /*0a60*/  LDC.64 R6, c[0x0][0x388] ;  /* 0x0000e200ff067b82 */ /* 0x000e220000000a00 */
[----:B------:R-:W-:Y:S01]  /*0a70*/  IADD3 R13, PT, PT, R4, R5, RZ ;  /* 0x00000005040d7210 */ /* 0x000fe20007ffe0ff */
[----:B------:R-:W-:-:S06]  /*0a80*/  UIADD3 UR4, UPT, UPT, -UR4, URZ, URZ ;  /* 0x000000ff04047290 */ /* 0x000fcc000fffe1ff */
[----:B------:R-:W1:Y:S01]  /*0a90*/  LDC.64 R8, c[0x0][0x380] ;  /* 0x0000e000ff087b82 */ /* 0x000e620000000a00 */
[----:B0-----:R-:W-:-:S04]  /*0aa0*/  IMAD.WIDE.U32 R4, R5, 0x8, R6 ;  /* 0x0000000805047825 */ /* 0x001fc800078e0006 */
[----:B------:R-:W-:Y:S02]  /*0ab0*/  IMAD.MOV.U32 R12, RZ, RZ, R4 ;  /* 0x000000ffff0c7224 */ /* 0x000fe400078e0004 */
[----:B-1----:R-:W-:Y:S01]  /*0ac0*/  IMAD.WIDE.U32 R6, R13, 0x8, R8 ;  /* 0x000000080d067825 */ /* 0x002fe200078e0008 */
[----:B------:R-:W-:-:S03]  /*0ad0*/  MOV R13, R5 ;  /* 0x00000005000d7202 */ /* 0x000fc60000000f00 */
[----:B------:R-:W-:Y:S01]  /*0ae0*/  IMAD.MOV.U32 R8, RZ, RZ, R6 ;  /* 0x000000ffff087224 */ /* 0x000fe200078e0006 */
[----:B------:R-:W-:-:S07]  /*0af0*/  MOV R9, R7 ;  /* 0x0000000700097202 */ /* 0x000fce0000000f00 */
.L_x_25:
[----:B------:R-:W-:Y:S01]  /*0b00*/  IMAD.MOV.U32 R4, RZ, RZ, R8 ;  /* 0x000000ffff047224 */ /* 0x000fe200078e0008 */
[----:B------:R-:W-:Y:S01]  /*0b10*/  MOV R5, R9 ;  /* 0x0000000900057202 */ /* 0x000fe20000000f00 */
[----:B------:R-:W-:Y:S01]  /*0b20*/  IMAD.MOV.U32 R6, RZ, RZ, R12 ;  /* 0x000000ffff067224 */ /* 0x000fe200078e000c */
[----:B------:R-:W-:-:S04]  /*0b30*/  MOV R7, R13 ;  /* 0x0000000d00077202 */ /* 0x000fc80000000f00 */
[----:B------:R-:W2:Y:S04]  /*0b40*/  LDG.E.64 R4, desc[UR10][R4.64] ;  /* 0x0000000a04047981 */ /* 0x000ea8000c1e1b00 */
[----:B------:R-:W2:Y:S01]  /*0b50*/  LDG.E.64 R6, desc[UR10][R6.64] ;  /* 0x0000000a06067981 */ /* 0x000ea2000c1e1b00 */
[----:B------:R-:W-:Y:S01]  /*0b60*/  UIADD3 UR4, UPT, UPT, UR4, 0x1, URZ ;  /* 0x0000000104047890 */ /* 0x000fe2000fffe0ff */
[----:B------:R-:W-:Y:S02]  /*0b70*/  IADD3 R12, P1, PT, R12, 0x8, RZ ;  /* 0x000000080c0c7810 */ /* 0x000fe40007f3e0ff */
[----:B------:R-:W-:Y:S01]  /*0b80*/  IADD3 R8, P2, PT, R8, 0x8, RZ ;  /* 0x0000000808087810 */ /* 0x000fe20007f5e0ff */
[----:B------:R-:W-:Y:S02]  /*0b90*/  UISETP.NE.AND UP0, UPT, UR4, URZ, UPT ;  /* 0x000000ff0400728c */ /* 0x000fe4000bf05270 */
[----:B------:R-:W-:Y:S01]  /*0ba0*/  IMAD.X R13, RZ, RZ, R13, P1 ;  /* 0x000000ffff0d7224 */ /* 0x000fe200008e060d */
[----:B------:R-:W-:Y:S01]  /*0bb0*/  IADD3.X R9, PT, PT, RZ, R9, RZ, P2, !PT ;  /* 0x00000009ff097210 */ /* 0x000fe200017fe4ff */
[----:B--2---:R-:W-:-:S05]  /*0bc0*/  DFMA R10, R4, R6, R10 ;  /* 0x00000006040a722b */ /* 0x004fca000000000a */
[----:B------:R-:W-:Y:S06]  /*0bd0*/  BRA.U UP0, `(.L_x_25) ;  /* 0xfffffffd00c87547 */ /* 0x000fec000b83ffff */
.L_x_22:
[----:B------:R0:W-:Y:S02]  /*0be0*/  STG.E.64 desc[UR10][R2.64], R10 ;  /* 0x0000000a02007986 */ /* 0x0001e4000c101b0a */
.L_x_19:
[----:B------:R-:W-:Y:S05]  /*0bf0*/  BSYNC.RECONVERGENT B0 ;  /* 0x0000000000007941 */ /* 0x000fea0003800200 */
.L_x_18:
[----:B------:R-:W-:Y:S06]  /*0c00*/  BAR.SYNC.DEFER_BLOCKING 0x0 ;  /* 0x0000000000007b1d */ /* 0x000fec0000010000 */
[----:B------:R-:W-:Y:S04]  /*0c10*/  BSSY.RECONVERGENT B0, `(.L_x_26) ;  /* 0x0000006000007945 */ /* 0x000fe80003800200 */
[----:B------:R-:W-:Y:S05]  /*0c20*/  @!P0 BRA `(.L_x_27) ;  /* 0x0000000000108947 */ /* 0x000fea0003800000 */
[----:B0-----:R-:W2:Y:S01]  /*0c30*/  LDG.E.64 R2, desc[UR10][R2.64] ;  /* 0x0000000a02027981 */ /* 0x001ea2000c1e1b00 */
[----:B------:R-:W0:Y:S02]  /*0c40*/  LDC.64 R4, c[0x0][0x388] ;  /* 0x0000e200ff047b82 */ /* 0x000e240000000a00 */
[----:B0-----:R-:W-:-:S05]  /*0c50*/  IMAD.WIDE.U32 R4, R0, 0x8, R4 ;  /* 0x0000000800047825 */ /* 0x001fca00078e0004 */
[----:B--2---:R1:W-:Y:S02]  /*0c60*/  STG.E.64 desc[UR10][R4.64], R2 ;  /* 0x0000000204007986 */ /* 0x0043e4000c101b0a */
.L_x_27:
[----:B------:R-:W-:Y:S05]  /*0c70*/  BSYNC.RECONVERGENT B0 ;  /* 0x0000000000007941 */ /* 0x000fea0003800200 */
.L_x_26:
[----:B------:R-:W-:Y:S06]  /*0c80*/  BAR.SYNC.DEFER_BLOCKING 0x0 ;  /* 0x0000000000007b1d */ /* 0x000fec0000010000 */
[----:B------:R-:W-:Y:S05]  /*0c90*/  EXIT ;  /* 0x000000000000794d */ /* 0x000fea0003800000 */
.L_x_28:
        /* <DEDUP_REMOVED lines=14> */
.L_x_33:


//--------------------- .nv.global.init           --------------------------
	.section	.nv.global.init,"aw",@progbits
.nv.global.init:
	.type		$str,@object
	.size		$str,(.L_0 - $str)
$str:
        /*0000*/ 	.byte	0x4e, 0x6f, 0x72, 0x6d, 0x3a, 0x20, 0x25, 0x66, 0x0a, 0x00
.L_0:


//--------------------- .nv.shared.reserved.0     --------------------------
	.section	.nv.shared.reserved.0,"aw",@nobits
	.weak		__nv_reservedSMEM_offset_0_alias
	.size		__nv_reservedSMEM_offset_0_alias, 0, 64
	.other		__nv_reservedSMEM_offset_0_alias,@"STO_CUDA_RESERVED_SHARED STV_DEFAULT"
__nv_reservedSMEM_offset_0_alias:
	.zero		0
	.zero		64


//--------------------- .nv.shared._Z11vecNorm_GPUPdS_i --------------------------
	.section	.nv.shared._Z11vecNorm_GPUPdS_i,"aw",@nobits
	.sectionflags	@""
	.align	8
.nv.shared._Z11vecNorm_GPUPdS_i:
	.zero		3072


//--------------------- .nv.constant0._Z16vecNormalize_GPUPdS_i --------------------------
	.section	.nv.constant0._Z16vecNormalize_GPUPdS_i,"a",@progbits
	.sectionflags	@""
	.align	4
.nv.constant0._Z16vecNormalize_GPUPdS_i:
	.zero		916


//--------------------- .nv.constant0._Z11vecNorm_GPUPdS_i --------------------------
	.section	.nv.constant0._Z11vecNorm_GPUPdS_i,"a",@progbits
	.sectionflags	@""
	.align	4
.nv.constant0._Z11vecNorm_GPUPdS_i:
	.zero		916


//--------------------- .nv.constant0._Z13matMulVec_GPUPdS_S_i --------------------------
	.section	.nv.constant0._Z13matMulVec_GPUPdS_S_i,"a",@progbits
	.sectionflags	@""
	.align	4
.nv.constant0._Z13matMulVec_GPUPdS_S_i:
	.zero		924


//--------------------- SYMBOLS --------------------------

	.type		.nv.reservedSmem.offset0,@object
	.size		.nv.reservedSmem.offset0,0x4
	.type		.nv.reservedSmem.cap,@object
	.size		.nv.reservedSmem.cap,0x4
	.type		vprintf,@function
